# CuTe-DSL kernel — source=cudnn_frontend_dsl family=gemm_amax
# config = {"ab_dtype": "Float8E4M3FN", "sf_vec": 32, "d_dtype": "Float8E4M3FN", "mma_mn": [128, 128], "cluster_mn": [2, 1]}


// ===== COMPILED SASS (sm_100a) =====

	.target	sm_100a

	.elftype	@"ET_EXEC"


//--------------------- .note.nv.tkinfo           --------------------------
	.section	.note.nv.tkinfo,"",@"SHT_NOTE"
	.sectionflags	@"SHF_NOTE_NV_TKINFO"
	.tkinfo
        /*0018*/ 	.word	0x00000081
        /*0030*/ 	.string	""
        /*0030*/ 	.string	"ptxas"
        /*0030*/ 	.string	"Cuda compilation tools, release 12.9, V12.9.83"
        /*0030*/ 	.string	"Build system must define TOOLS_VERSION_EXTENDED"
        /*0030*/ 	.string	"-O 3 -arch sm_100a "



//--------------------- .note.nv.cuver            --------------------------
	.section	.note.nv.cuver,"",@"SHT_NOTE"
	.sectionflags	@"SHF_NOTE_NV_CUVER"
        /*0018*/ 	.short	0x0001
        /*001a*/ 	.short	0x0064
        /*001c*/ 	.short	0x0001
        /*001e*/ 	.short	0x0000
        /*0020*/ 	.short	0x0001
        /*0022*/ 	.short	0x0000


//--------------------- .nv.info                  --------------------------
	.section	.nv.info,"",@"SHT_CUDA_INFO"
	.align	4


	//----- nvinfo : EIATTR_REGCOUNT
	.align		4
        /*0000*/ 	.byte	0x04, 0x2f
        /*0002*/ 	.short	(.L_4 - .L_3)
	.align		4
.L_3:
        /*0004*/ 	.word	index@(kernel_cutlass_kernel_cudnngemm_amaxdense_blockscaled_gemm_persistent_amaxSm100BlockScaledPersistentDenseGemmKernel_object_at__TiledMMA_ThrLayoutVMNK11110000_PermutationMNK____MMAAtom_Thr_0)
        /*0008*/ 	.word	0x0000003b


	//----- nvinfo : EIATTR_FRAME_SIZE
	.align		4
.L_4:
        /*000c*/ 	.byte	0x04, 0x11
        /*000e*/ 	.short	(.L_6 - .L_5)
	.align		4
.L_5:
        /*0010*/ 	.word	index@($__internal_2_$__cuda_sm10x_tcgen05_guardrail_trap_unallocated_columns_being_dealloced)
        /*0014*/ 	.word	0x00000000


	//----- nvinfo : EIATTR_FRAME_SIZE
	.align		4
.L_6:
        /*0018*/ 	.byte	0x04, 0x11
        /*001a*/ 	.short	(.L_8 - .L_7)
	.align		4
.L_7:
        /*001c*/ 	.word	index@($__internal_1_$__cuda_sm10x_tcgen05_guardrail_trap_phase_invalid_during_alloc)
        /*0020*/ 	.word	0x00000000


	//----- nvinfo : EIATTR_FRAME_SIZE
	.align		4
.L_8:
        /*0024*/ 	.byte	0x04, 0x11
        /*0026*/ 	.short	(.L_10 - .L_9)
	.align		4
.L_9:
        /*0028*/ 	.word	index@($__internal_0_$__cuda_sm10x_tcgen05_guardrail_trap_col_being_dealloced_not_returned_by_alloc)
        /*002c*/ 	.word	0x00000000


	//----- nvinfo : EIATTR_FRAME_SIZE
	.align		4
.L_10:
        /*0030*/ 	.byte	0x04, 0x11
        /*0032*/ 	.short	(.L_12 - .L_11)
	.align		4
.L_11:
        /*0034*/ 	.word	index@(kernel_cutlass_kernel_cudnngemm_amaxdense_blockscaled_gemm_persistent_amaxSm100BlockScaledPersistentDenseGemmKernel_object_at__TiledMMA_ThrLayoutVMNK11110000_PermutationMNK____MMAAtom_Thr_0)
        /*0038*/ 	.word	0x00000000


	//----- nvinfo : EIATTR_MIN_STACK_SIZE
	.align		4
.L_12:
        /*003c*/ 	.byte	0x04, 0x12
        /*003e*/ 	.short	(.L_14 - .L_13)
	.align		4
.L_13:
        /*0040*/ 	.word	index@(kernel_cutlass_kernel_cudnngemm_amaxdense_blockscaled_gemm_persistent_amaxSm100BlockScaledPersistentDenseGemmKernel_object_at__TiledMMA_ThrLayoutVMNK11110000_PermutationMNK____MMAAtom_Thr_0)
        /*0044*/ 	.word	0x00000000
.L_14:


//--------------------- .nv.info.kernel_cutlass_kernel_cudnngemm_amaxdense_blockscaled_gemm_persistent_amaxSm100BlockScaledPersistentDenseGemmKernel_object_at__TiledMMA_ThrLayoutVMNK11110000_PermutationMNK____MMAAtom_Thr_0 --------------------------
	.section	.nv.info.kernel_cutlass_kernel_cudnngemm_amaxdense_blockscaled_gemm_persistent_amaxSm100BlockScaledPersistentDenseGemmKernel_object_at__TiledMMA_ThrLayoutVMNK11110000_PermutationMNK____MMAAtom_Thr_0,"",@"SHT_CUDA_INFO"
	.sectionflags	@""
	.align	4


	//----- nvinfo : EIATTR_CUDA_API_VERSION
	.align		4
        /*0000*/ 	.byte	0x04, 0x37
        /*0002*/ 	.short	(.L_16 - .L_15)
.L_15:
        /*0004*/ 	.word	0x00000081


	//----- nvinfo : EIATTR_KPARAM_INFO
	.align		4
.L_16:
        /*0008*/ 	.byte	0x04, 0x17
        /*000a*/ 	.short	(.L_18 - .L_17)
.L_17:
        /*000c*/ 	.word	0x00000000
        /*0010*/ 	.short	0x000a
        /*0012*/ 	.short	0x02e0
        /*0014*/ 	.byte	0x00, 0xf0, 0x31, 0x00


	//----- nvinfo : EIATTR_KPARAM_INFO
	.align		4
.L_18:
        /*0018*/ 	.byte	0x04, 0x17
        /*001a*/ 	.short	(.L_20 - .L_19)
.L_19:
        /*001c*/ 	.word	0x00000000
        /*0020*/ 	.short	0x0009
        /*0022*/ 	.short	0x02d4
        /*0024*/ 	.byte	0x00, 0xf0, 0x31, 0x00


	//----- nvinfo : EIATTR_KPARAM_INFO
	.align		4
.L_20:
        /*0028*/ 	.byte	0x04, 0x17
        /*002a*/ 	.short	(.L_22 - .L_21)
.L_21:
        /*002c*/ 	.word	0x00000000
        /*0030*/ 	.short	0x0008
        /*0032*/ 	.short	0x02c8
        /*0034*/ 	.byte	0x00, 0xf0, 0x31, 0x00


	//----- nvinfo : EIATTR_KPARAM_INFO
	.align		4
.L_22:
        /*0038*/ 	.byte	0x04, 0x17
        /*003a*/ 	.short	(.L_24 - .L_23)
.L_23:
        /*003c*/ 	.word	0x00000000
        /*0040*/ 	.short	0x0007
        /*0042*/ 	.short	0x02c0
        /*0044*/ 	.byte	0x00, 0xf0, 0x21, 0x00


	//----- nvinfo : EIATTR_KPARAM_INFO
	.align		4
.L_24:
        /*0048*/ 	.byte	0x04, 0x17
        /*004a*/ 	.short	(.L_26 - .L_25)
.L_25:
        /*004c*/ 	.word	0x00000000
        /*0050*/ 	.short	0x0006
        /*0052*/ 	.short	0x0240
        /*0054*/ 	.byte	0x00, 0xf0, 0x01, 0x02


	//----- nvinfo : EIATTR_KPARAM_INFO
	.align		4
.L_26:
        /*0058*/ 	.byte	0x04, 0x17
        /*005a*/ 	.short	(.L_28 - .L_27)
.L_27:
        /*005c*/ 	.word	0x00000000
        /*0060*/ 	.short	0x0005
        /*0062*/ 	.short	0x01c0
        /*0064*/ 	.byte	0x00, 0xf0, 0x01, 0x02


	//----- nvinfo : EIATTR_KPARAM_INFO
	.align		4
.L_28:
        /*0068*/ 	.byte	0x04, 0x17
        /*006a*/ 	.short	(.L_30 - .L_29)
.L_29:
        /*006c*/ 	.word	0x00000000
        /*0070*/ 	.short	0x0004
        /*0072*/ 	.short	0x0140
        /*0074*/ 	.byte	0x00, 0xf0, 0x01, 0x02


	//----- nvinfo : EIATTR_KPARAM_INFO
	.align		4
.L_30:
        /*0078*/ 	.byte	0x04, 0x17
        /*007a*/ 	.short	(.L_32 - .L_31)
.L_31:
        /*007c*/ 	.word	0x00000000
        /*0080*/ 	.short	0x0003
        /*0082*/ 	.short	0x00c0
        /*0084*/ 	.byte	0x00, 0xf0, 0x01, 0x02


	//----- nvinfo : EIATTR_KPARAM_INFO
	.align		4
.L_32:
        /*0088*/ 	.byte	0x04, 0x17
        /*008a*/ 	.short	(.L_34 - .L_33)
.L_33:
        /*008c*/ 	.word	0x00000000
        /*0090*/ 	.short	0x0002
        /*0092*/ 	.short	0x0040
        /*0094*/ 	.byte	0x00, 0xf0, 0x01, 0x02


	//----- nvinfo : EIATTR_KPARAM_INFO
	.align		4
.L_34:
        /*0098*/ 	.byte	0x04, 0x17
        /*009a*/ 	.short	(.L_36 - .L_35)
.L_35:
        /*009c*/ 	.word	0x00000000
        /*00a0*/ 	.short	0x0001
        /*00a2*/ 	.short	0x000c
        /*00a4*/ 	.byte	0x00, 0xf0, 0x31, 0x00


	//----- nvinfo : EIATTR_KPARAM_INFO
	.align		4
.L_36:
        /*00a8*/ 	.byte	0x04, 0x17
        /*00aa*/ 	.short	(.L_38 - .L_37)
.L_37:
        /*00ac*/ 	.word	0x00000000
        /*00b0*/ 	.short	0x0000
        /*00b2*/ 	.short	0x0000
        /*00b4*/ 	.byte	0x00, 0xf0, 0x31, 0x00


	//----- nvinfo : EIATTR_AT_ENTRY_FRAGMENTS
	.align		4
.L_38:
        /*00b8*/ 	.byte	0x04, 0x4f
        /*00ba*/ 	.short	(.L_40 - .L_39)


	//   ....[0]....
.L_39:
        /*00bc*/ 	.word	0x00000004


	//----- nvinfo : EIATTR_RESERVED_SMEM_USED
	.align		4
.L_40:
        /*00c0*/ 	.byte	0x01, 0x41
	.zero		2


	//----- nvinfo : EIATTR_SPARSE_MMA_MASK
	.align		4
        /*00c4*/ 	.byte	0x03, 0x50
        /*00c6*/ 	.short	0x0000


	//----- nvinfo : EIATTR_TCGEN05_1CTA_USED
	.align		4
        /*00c8*/ 	.byte	0x01, 0x51
	.zero		2


	//----- nvinfo : EIATTR_MAXREG_COUNT
	.align		4
        /*00cc*/ 	.byte	0x03, 0x1b
        /*00ce*/ 	.short	0x00ff


	//----- nvinfo : EIATTR_NUM_BARRIERS
	.align		4
        /*00d0*/ 	.byte	0x02, 0x4c
        /*00d2*/ 	.byte	0x04
	.zero		1


	//----- nvinfo : EIATTR_INT_WARP_WIDE_INSTR_OFFSETS
	.align		4
        /*00d4*/ 	.byte	0x04, 0x31
        /*00d6*/ 	.short	(.L_42 - .L_41)


	//   ....[0]....
.L_41:
        /*00d8*/ 	.word	0x00003e20


	//   ....[1]....
        /*00dc*/ 	.word	0x00003e60


	//----- nvinfo : EIATTR_COOP_GROUP_MASK_REGIDS
	.align		4
.L_42:
        /*00e0*/ 	.byte	0x04, 0x29
        /*00e2*/ 	.short	(.L_44 - .L_43)


	//   ....[0]....
.L_43:
        /*00e4*/ 	.word	0xffffffff


	//   ....[1]....
        /*00e8*/ 	.word	0xffffffff


	//   ....[2]....
        /*00ec*/ 	.word	0xffffffff


	//   ....[3]....
        /*00f0*/ 	.word	0xffffffff


	//   ....[4]....
        /*00f4*/ 	.word	0xffffffff


	//   ....[5]....
        /*00f8*/ 	.word	0xffffffff


	//   ....[6]....
        /*00fc*/ 	.word	0xffffffff


	//   ....[7]....
        /*0100*/ 	.word	0xffffffff


	//----- nvinfo : EIATTR_COOP_GROUP_INSTR_OFFSETS
	.align		4
.L_44:
        /*0104*/ 	.byte	0x04, 0x28
        /*0106*/ 	.short	(.L_46 - .L_45)


	//   ....[0]....
.L_45:
        /*0108*/ 	.word	0x00000400


	//   ....[1]....
        /*010c*/ 	.word	0x000005b0


	//   ....[2]....
        /*0110*/ 	.word	0x00000650


	//   ....[3]....
        /*0114*/ 	.word	0x00001cd0


	//   ....[4]....
        /*0118*/ 	.word	0x00001f90


	//   ....[5]....
        /*011c*/ 	.word	0x00003980


	//   ....[6]....
        /*0120*/ 	.word	0x00003d40


	//   ....[7]....
        /*0124*/ 	.word	0x00003f10


	//----- nvinfo : EIATTR_VRC_CTA_INIT_COUNT
	.align		4
.L_46:
        /*0128*/ 	.byte	0x02, 0x4a
        /*012a*/ 	.byte	0x80
	.zero		1


	//----- nvinfo : EIATTR_MBARRIER_INSTR_OFFSETS
	.align		4
        /*012c*/ 	.byte	0x04, 0x39
        /*012e*/ 	.short	(.L_48 - .L_47)


	//   ....[0]....
.L_47:
        /*0130*/ 	.word	0x000002f0
        /*0134*/ 	.word	0x000000ff
        /*0138*/ 	.word	0x00000000
        /*013c*/ 	.short	0x0100
        /*013e*/ 	.byte	0x05
	.zero		1


	//   ....[1]....
        /*0140*/ 	.word	0x00000300
        /*0144*/ 	.word	0x000000ff
        /*0148*/ 	.word	0x00000008
        /*014c*/ 	.short	0x0100
        /*014e*/ 	.byte	0x05
	.zero		1


	//   ....[2]....
        /*0150*/ 	.word	0x00000310
        /*0154*/ 	.word	0x000000ff
        /*0158*/ 	.word	0x00000010
        /*015c*/ 	.short	0x0100
        /*015e*/ 	.byte	0x05
	.zero		1


	//   ....[3]....
        /*0160*/ 	.word	0x00000320
        /*0164*/ 	.word	0x000000ff
        /*0168*/ 	.word	0x00000018
        /*016c*/ 	.short	0x0100
        /*016e*/ 	.byte	0x05
	.zero		1


	//   ....[4]....
        /*0170*/ 	.word	0x00000330
        /*0174*/ 	.word	0x000000ff
        /*0178*/ 	.word	0x00000020
        /*017c*/ 	.short	0x0100
        /*017e*/ 	.byte	0x05
	.zero		1


	//   ....[5]....
        /*0180*/ 	.word	0x00000340
        /*0184*/ 	.word	0x000000ff
        /*0188*/ 	.word	0x00000028
        /*018c*/ 	.short	0x0100
        /*018e*/ 	.byte	0x05
	.zero		1


	//   ....[6]....
        /*0190*/ 	.word	0x00000350
        /*0194*/ 	.word	0x000000ff
        /*0198*/ 	.word	0x00000030
        /*019c*/ 	.short	0x0100
        /*019e*/ 	.byte	0x05
	.zero		1


	//   ....[7]....
        /*01a0*/ 	.word	0x00000360
        /*01a4*/ 	.word	0x000000ff
        /*01a8*/ 	.word	0x00000038
        /*01ac*/ 	.short	0x0100
        /*01ae*/ 	.byte	0x05
	.zero		1


	//   ....[8]....
        /*01b0*/ 	.word	0x00000370
        /*01b4*/ 	.word	0x000000ff
        /*01b8*/ 	.word	0x00000040
        /*01bc*/ 	.short	0x0100
        /*01be*/ 	.byte	0x05
	.zero		1


	//   ....[9]....
        /*01c0*/ 	.word	0x00000380
        /*01c4*/ 	.word	0x000000ff
        /*01c8*/ 	.word	0x00000048
        /*01cc*/ 	.short	0x0100
        /*01ce*/ 	.byte	0x05
	.zero		1


	//   ....[10]....
        /*01d0*/ 	.word	0x00000390
        /*01d4*/ 	.word	0x000000ff
        /*01d8*/ 	.word	0x00000050
        /*01dc*/ 	.short	0x0100
        /*01de*/ 	.byte	0x05
	.zero		1


	//   ....[11]....
        /*01e0*/ 	.word	0x000003a0
        /*01e4*/ 	.word	0x000000ff
        /*01e8*/ 	.word	0x00000058
        /*01ec*/ 	.short	0x0100
        /*01ee*/ 	.byte	0x05
	.zero		1


	//   ....[12]....
        /*01f0*/ 	.word	0x00000520
        /*01f4*/ 	.word	0x000000ff
        /*01f8*/ 	.word	0x00000060
        /*01fc*/ 	.short	0x0100
        /*01fe*/ 	.byte	0x06
	.zero		1


	//   ....[13]....
        /*0200*/ 	.word	0x00000530
        /*0204*/ 	.word	0x000000ff
        /*0208*/ 	.word	0x00000068
        /*020c*/ 	.short	0x0100
        /*020e*/ 	.byte	0x06
	.zero		1


	//   ....[14]....
        /*0210*/ 	.word	0x00000540
        /*0214*/ 	.word	0x000000ff
        /*0218*/ 	.word	0x00000070
        /*021c*/ 	.short	0x0100
        /*021e*/ 	.byte	0x06
	.zero		1


	//   ....[15]....
        /*0220*/ 	.word	0x00000550
        /*0224*/ 	.word	0x000000ff
        /*0228*/ 	.word	0x00000078
        /*022c*/ 	.short	0x0100
        /*022e*/ 	.byte	0x06
	.zero		1


	//   ....[16]....
        /*0230*/ 	.word	0x00000a70
        /*0234*/ 	.word	0x000000ff
        /*0238*/ 	.word	0x00000030
        /*023c*/ 	.short	0x010a
        /*023e*/ 	.byte	0x05
	.zero		1


	//   ....[17]....
        /*0240*/ 	.word	0x00000c60
        /*0244*/ 	.word	0x000000ff
        /*0248*/ 	.word	0x00000030
        /*024c*/ 	.short	0x010a
        /*024e*/ 	.byte	0x19
	.zero		1


	//   ....[18]....
        /*0250*/ 	.word	0x00000dc0
        /*0254*/ 	.word	0x000000ff
        /*0258*/ 	.word	0x00000030
        /*025c*/ 	.short	0x010a
        /*025e*/ 	.byte	0x21
	.zero		1


	//   ....[19]....
        /*0260*/ 	.word	0x00001150
        /*0264*/ 	.word	0x000000ff
        /*0268*/ 	.word	0x00000030
        /*026c*/ 	.short	0x010a
        /*026e*/ 	.byte	0x04
	.zero		1


	//   ....[20]....
        /*0270*/ 	.word	0x00001730
        /*0274*/ 	.word	0x000000ff
        /*0278*/ 	.word	0x00000000
        /*027c*/ 	.short	0x010a
        /*027e*/ 	.byte	0x12
	.zero		1


	//   ....[21]....
        /*0280*/ 	.word	0x00001750
        /*0284*/ 	.word	0x000000ff
        /*0288*/ 	.word	0x00000070
        /*028c*/ 	.short	0x010a
        /*028e*/ 	.byte	0x11
	.zero		1


	//   ....[22]....
        /*0290*/ 	.word	0x00001970
        /*0294*/ 	.word	0x000000ff
        /*0298*/ 	.word	0x00000000
        /*029c*/ 	.short	0x010a
        /*029e*/ 	.byte	0x10
	.zero		1


	//   ....[23]....
        /*02a0*/ 	.word	0x00001ab0
        /*02a4*/ 	.word	0x000000ff
        /*02a8*/ 	.word	0x00000000
        /*02ac*/ 	.short	0x010a
        /*02ae*/ 	.byte	0x1a
	.zero		1


	//   ....[24]....
        /*02b0*/ 	.word	0x00001c60
        /*02b4*/ 	.word	0x00000002
        /*02b8*/ 	.word	0x00000070
        /*02bc*/ 	.short	0x010a
        /*02be*/ 	.byte	0xff
	.zero		1


	//   ....[25]....
        /*02c0*/ 	.word	0x000025c0
        /*02c4*/ 	.word	0x00000002
        /*02c8*/ 	.word	0x00000060
        /*02cc*/ 	.short	0x010a
        /*02ce*/ 	.byte	0xff
	.zero		1


	//   ....[26]....
        /*02d0*/ 	.word	0x00003ba0
        /*02d4*/ 	.word	0x00000002
        /*02d8*/ 	.word	0x00000070
        /*02dc*/ 	.short	0x0101
        /*02de*/ 	.byte	0xff
	.zero		1


	//   ....[27]....
        /*02e0*/ 	.word	0x00003f70
        /*02e4*/ 	.word	0x00000002
        /*02e8*/ 	.word	0x00000030
        /*02ec*/ 	.short	0x010a
        /*02ee*/ 	.byte	0xff
	.zero		1


	//   ....[28]....
        /*02f0*/ 	.word	0x00003ff0
        /*02f4*/ 	.word	0x00000002
        /*02f8*/ 	.word	0x00000030
        /*02fc*/ 	.short	0x010a
        /*02fe*/ 	.byte	0xff
	.zero		1


	//   ....[29]....
        /*0300*/ 	.word	0x00004070
        /*0304*/ 	.word	0x00000002
        /*0308*/ 	.word	0x00000070
        /*030c*/ 	.short	0x010a
        /*030e*/ 	.byte	0xff
	.zero		1


	//   ....[30]....
        /*0310*/ 	.word	0x000040f0
        /*0314*/ 	.word	0x00000002
        /*0318*/ 	.word	0x00000000
        /*031c*/ 	.short	0x010a
        /*031e*/ 	.byte	0xff
	.zero		1


	//   ....[31]....
        /*0320*/ 	.word	0x00004150
        /*0324*/ 	.word	0x00000002
        /*0328*/ 	.word	0x00000070
        /*032c*/ 	.short	0x010a
        /*032e*/ 	.byte	0xff
	.zero		1


	//   ....[32]....
        /*0330*/ 	.word	0x000041b0
        /*0334*/ 	.word	0x00000002
        /*0338*/ 	.word	0x00000060
        /*033c*/ 	.short	0x010a
        /*033e*/ 	.byte	0xff
	.zero		1


	//----- nvinfo : EIATTR_NUM_MBARRIERS
	.align		4
.L_48:
        /*0340*/ 	.byte	0x03, 0x38
        /*0342*/ 	.short	0x0010


	//----- nvinfo : EIATTR_EXIT_INSTR_OFFSETS
	.align		4
        /*0344*/ 	.byte	0x04, 0x1c
        /*0346*/ 	.short	(.L_50 - .L_49)


	//   ....[0]....
.L_49:
        /*0348*/ 	.word	0x00001c90


	//   ....[1]....
        /*034c*/ 	.word	0x00003f30


	//----- nvinfo : EIATTR_REQNTID
	.align		4
.L_50:
        /*0350*/ 	.byte	0x04, 0x10
        /*0352*/ 	.short	(.L_52 - .L_51)
.L_51:
        /*0354*/ 	.word	0x000000c0
        /*0358*/ 	.word	0x00000001
        /*035c*/ 	.word	0x00000001


	//----- nvinfo : EIATTR_CRS_STACK_SIZE
	.align		4
.L_52:
        /*0360*/ 	.byte	0x04, 0x1e
        /*0362*/ 	.short	(.L_54 - .L_53)
.L_53:
        /*0364*/ 	.word	0x00000000


	//----- nvinfo : EIATTR_CBANK_PARAM_SIZE
	.align		4
.L_54:
        /*0368*/ 	.byte	0x03, 0x19
        /*036a*/ 	.short	0x02ec


	//----- nvinfo : EIATTR_PARAM_CBANK
	.align		4
        /*036c*/ 	.byte	0x04, 0x0a
        /*036e*/ 	.short	(.L_56 - .L_55)
	.align		4
.L_55:
        /*0370*/ 	.word	index@(.nv.constant0.kernel_cutlass_kernel_cudnngemm_amaxdense_blockscaled_gemm_persistent_amaxSm100BlockScaledPersistentDenseGemmKernel_object_at__TiledMMA_ThrLayoutVMNK11110000_PermutationMNK____MMAAtom_Thr_0)
        /*0374*/ 	.short	0x0380
        /*0376*/ 	.short	0x02ec


	//----- nvinfo : EIATTR_SW_WAR
	.align		4
.L_56:
        /*0378*/ 	.byte	0x04, 0x36
        /*037a*/ 	.short	(.L_58 - .L_57)
.L_57:
        /*037c*/ 	.word	0x00000008
.L_58:


//--------------------- .nv.compat                --------------------------
	.section	.nv.compat,"",@"SHT_CUDA_COMPAT_INFO"
	.align	4
        /*0000*/ 	.byte	0x02, 0x02, 0x02, 0x00, 0x02, 0x05, 0x05, 0x00, 0x02, 0x03, 0x01, 0x00, 0x02, 0x06, 0x01, 0x00


//--------------------- .nv.callgraph             --------------------------
	.section	.nv.callgraph,"",@"SHT_CUDA_CALLGRAPH"
	.align	4
	.sectionentsize	8
	.align		4
        /*0000*/ 	.word	0x00000000
	.align		4
        /*0004*/ 	.word	0xffffffff
	.align		4
        /*0008*/ 	.word	0x00000000
	.align		4
        /*000c*/ 	.word	0xfffffffe
	.align		4
        /*0010*/ 	.word	0x00000000
	.align		4
        /*0014*/ 	.word	0xfffffffd
	.align		4
        /*0018*/ 	.word	0x00000000
	.align		4
        /*001c*/ 	.word	0xfffffffc


//--------------------- .text.kernel_cutlass_kernel_cudnngemm_amaxdense_blockscaled_gemm_persistent_amaxSm100BlockScaledPersistentDenseGemmKernel_object_at__TiledMMA_ThrLayoutVMNK11110000_PermutationMNK____MMAAtom_Thr_0 --------------------------
	.section	.text.kernel_cutlass_kernel_cudnngemm_amaxdense_blockscaled_gemm_persistent_amaxSm100BlockScaledPersistentDenseGemmKernel_object_at__TiledMMA_ThrLayoutVMNK11110000_PermutationMNK____MMAAtom_Thr_0,"ax",@progbits
	.align	128
        .global         kernel_cutlass_kernel_cudnngemm_amaxdense_blockscaled_gemm_persistent_amaxSm100BlockScaledPersistentDenseGemmKernel_object_at__TiledMMA_ThrLayoutVMNK11110000_PermutationMNK____MMAAtom_Thr_0
        .type           kernel_cutlass_kernel_cudnngemm_amaxdense_blockscaled_gemm_persistent_amaxSm100BlockScaledPersistentDenseGemmKernel_object_at__TiledMMA_ThrLayoutVMNK11110000_PermutationMNK____MMAAtom_Thr_0,@function
        .size           kernel_cutlass_kernel_cudnngemm_amaxdense_blockscaled_gemm_persistent_amaxSm100BlockScaledPersistentDenseGemmKernel_object_at__TiledMMA_ThrLayoutVMNK11110000_PermutationMNK____MMAAtom_Thr_0,(.L_x_64 - kernel_cutlass_kernel_cudnngemm_amaxdense_blockscaled_gemm_persistent_amaxSm100BlockScaledPersistentDenseGemmKernel_object_at__TiledMMA_ThrLayoutVMNK11110000_PermutationMNK____MMAAtom_Thr_0)
        .other          kernel_cutlass_kernel_cudnngemm_amaxdense_blockscaled_gemm_persistent_amaxSm100BlockScaledPersistentDenseGemmKernel_object_at__TiledMMA_ThrLayoutVMNK11110000_PermutationMNK____MMAAtom_Thr_0,@"STO_CUDA_ENTRY STV_DEFAULT"
kernel_cutlass_kernel_cudnngemm_amaxdense_blockscaled_gemm_persistent_amaxSm100BlockScaledPersistentDenseGemmKernel_object_at__TiledMMA_ThrLayoutVMNK11110000_PermutationMNK____MMAAtom_Thr_0:
.text.kernel_cutlass_kernel_cudnngemm_amaxdense_blockscaled_gemm_persistent_amaxSm100BlockScaledPersistentDenseGemmKernel_object_at__TiledMMA_ThrLayoutVMNK11110000_PermutationMNK____MMAAtom_Thr_0:
[----:B------:R-:W1:Y:S01]  /*0000*/  LDC R1, c[0x0][0x37c] ;  /* 0x0000df00ff017b82 */ /* 0x000e620000000800 */
[----:B------:R-:W2:Y:S07]  /*0010*/  S2R R0, SR_TID.X ;  /* 0x0000000000007919 */ /* 0x000eae0000002100 */
[----:B------:R-:W3:Y:S01]  /*0020*/  S2UR UR12, SR_CgaCtaId ;  /* 0x00000000000c79c3 */ /* 0x000ee20000008800 */
[----:B------:R-:W4:Y:S01]  /*0030*/  LDCU.U8 UR7, c[0x0][0x382] ;  /* 0x00007040ff0777ac */ /* 0x000f220008000000 */
[----:B------:R-:W5:Y:S01]  /*0040*/  LDCU.U8 UR4, c[0x0][0x381] ;  /* 0x00007020ff0477ac */ /* 0x000f620008000000 */
[----:B------:R-:W2:Y:S01]  /*0050*/  LDCU UR5, c[0x0][0x36c] ;  /* 0x00006d80ff0577ac */ /* 0x000ea20008000800 */
[----:B----4-:R-:W-:-:S02]  /*0060*/  ULOP3.LUT UR7, UR7, 0x1, URZ, 0xc0, !UPT ;  /* 0x0000000107077892 */ /* 0x010fc4000f8ec0ff */
[----:B-----5:R-:W-:Y:S02]  /*0070*/  ULOP3.LUT UR4, UR4, 0x1, URZ, 0xc0, !UPT ;  /* 0x0000000104047892 */ /* 0x020fe4000f8ec0ff */
[----:B---3--:R-:W-:Y:S02]  /*0080*/  ULEA.HI UR6, UR12, UR12, URZ, 0x1 ;  /* 0x0000000c0c067291 */ /* 0x008fe4000f8f08ff */
[----:B--2---:R-:W-:Y:S02]  /*0090*/  UISETP.EQ.U32.AND UP4, UPT, UR5, 0x1, UPT ;  /* 0x000000010500788c */ /* 0x004fe4000bf82070 */
[----:B------:R-:W-:Y:S01]  /*00a0*/  ULOP3.LUT UR6, UR6, 0xfffffffe, URZ, 0xc0, !UPT ;  /* 0xfffffffe06067892 */ /* 0x000fe2000f8ec0ff */
[----:B------:R-:W-:Y:S01]  /*00b0*/  SHF.R.U32.HI R7, RZ, 0x5, R0 ;  /* 0x00000005ff077819 */ /* 0x000fe20000011600 */
[----:B------:R-:W-:Y:S02]  /*00c0*/  UISETP.NE.U32.AND UP6, UPT, UR7, 0x1, UPT ;  /* 0x000000010700788c */ /* 0x000fe4000bfc5070 */
[----:B------:R-:W-:Y:S01]  /*00d0*/  UIADD3 UR28, UPT, UPT, -UR6, UR12, URZ ;  /* 0x0000000c061c7290 */ /* 0x000fe2000fffe1ff */
[C---:B------:R-:W-:Y:S01]  /*00e0*/  ISETP.NE.AND P1, PT, R7.reuse, 0x5, PT ;  /* 0x000000050700780c */ /* 0x040fe20003f25270 */
[----:B------:R-:W-:Y:S01]  /*00f0*/  UISETP.NE.U32.AND UP5, UPT, UR4, 0x1, UPT ;  /* 0x000000010400788c */ /* 0x000fe2000bfa5070 */
[----:B------:R-:W-:-:S11]  /*0100*/  ISETP.NE.AND P0, PT, R7, RZ, PT ;  /* 0x000000ff0700720c */ /* 0x000fd60003f05270 */
[----:B-1----:R-:W-:Y:S05]  /*0110*/  @P1 BRA `(.L_x_0) ;  /* 0x0000000000441947 */ /* 0x002fea0003800000 */
[----:B------:R-:W1:Y:S02]  /*0120*/  LDCU.64 UR4, c[0x0][0x348] ;  /* 0x00006900ff0477ac */ /* 0x000e640008000a00 */
[----:B-1----:R-:W-:Y:S02]  /*0130*/  UIADD3 UR14, UP0, UPT, UR4, 0x40, URZ ;  /* 0x00000040040e7890 */ /* 0x002fe4000ff1e0ff */
[----:B------:R-:W-:Y:S02]  /*0140*/  UIADD3 UR10, UP3, UPT, UR4, 0xc0, URZ ;  /* 0x000000c0040a7890 */ /* 0x000fe4000ff7e0ff */
[----:B------:R-:W-:Y:S02]  /*0150*/  UIADD3 UR8, UP2, UPT, UR4, 0x140, URZ ;  /* 0x0000014004087890 */ /* 0x000fe4000ff5e0ff */
[----:B------:R-:W-:Y:S02]  /*0160*/  UIADD3 UR6, UP1, UPT, UR4, 0x1c0, URZ ;  /* 0x000001c004067890 */ /* 0x000fe4000ff3e0ff */
[----:B------:R-:W-:-:S02]  /*0170*/  UIADD3.X UR15, UPT, UPT, URZ, UR5, URZ, UP0, !UPT ;  /* 0x00000005ff0f7290 */ /* 0x000fc400087fe4ff */
[----:B------:R-:W-:Y:S02]  /*0180*/  UIADD3 UR4, UP0, UPT, UR4, 0x240, URZ ;  /* 0x0000024004047890 */ /* 0x000fe4000ff1e0ff */
[----:B------:R-:W-:Y:S02]  /*0190*/  UIADD3.X UR11, UPT, UPT, URZ, UR5, URZ, UP3, !UPT ;  /* 0x00000005ff0b7290 */ /* 0x000fe40009ffe4ff */
[----:B------:R-:W-:Y:S02]  /*01a0*/  UIADD3.X UR9, UPT, UPT, URZ, UR5, URZ, UP2, !UPT ;  /* 0x00000005ff097290 */ /* 0x000fe400097fe4ff */
[----:B------:R-:W-:Y:S01]  /*01b0*/  UIADD3.X UR7, UPT, UPT, URZ, UR5, URZ, UP1, !UPT ;  /* 0x00000005ff077290 */ /* 0x000fe20008ffe4ff */
[----:B------:R1:W-:Y:S01]  /*01c0*/  UTMACCTL.PF [UR14] ;  /* 0x000000000e0079b9 */ /* 0x0003e20008040000 */
[----:B------:R-:W-:-:S03]  /*01d0*/  UIADD3.X UR5, UPT, UPT, URZ, UR5, URZ, UP0, !UPT ;  /* 0x00000005ff057290 */ /* 0x000fc600087fe4ff */
[----:B------:R1:W-:Y:S02]  /*01e0*/  UTMACCTL.PF [UR10] ;  /* 0x000000000a0079b9 */ /* 0x0003e40008040000 */
[----:B------:R1:W-:Y:S02]  /*01f0*/  UTMACCTL.PF [UR8] ;  /* 0x00000000080079b9 */ /* 0x0003e40008040000 */
[----:B------:R1:W-:Y:S02]  /*0200*/  UTMACCTL.PF [UR6] ;  /* 0x00000000060079b9 */ /* 0x0003e40008040000 */
[----:B------:R1:W-:Y:S02]  /*0210*/  UTMACCTL.PF [UR4] ;  /* 0x00000000040079b9 */ /* 0x0003e40008040000 */
[----:B-1----:R-:W-:Y:S01]  /*0220*/  NOP ;  /* 0x0000000000007918 */ /* 0x002fe20000000000 */
.L_x_0:
[----:B------:R-:W-:Y:S05]  /*0230*/  @P0 BRA `(.L_x_1) ;  /* 0x0000000000600947 */ /* 0x000fea0003800000 */
[----:B------:R-:W-:Y:S01]  /*0240*/  UMOV UR5, 0x400 ;  /* 0x0000040000057882 */ /* 0x000fe20000000000 */
[----:B------:R-:W-:Y:S01]  /*0250*/  UMOV UR6, 0x1 ;  /* 0x0000000100067882 */ /* 0x000fe20000000000 */
[----:B------:R-:W-:Y:S02]  /*0260*/  ULEA UR5, UR12, UR5, 0x18 ;  /* 0x000000050c057291 */ /* 0x000fe4000f8ec0ff */
[----:B------:R-:W-:-:S04]  /*0270*/  UIADD3 UR6, UPT, UPT, -UR6, 0x100000, URZ ;  /* 0x0010000006067890 */ /* 0x000fc8000fffe1ff */
[----:B------:R-:W-:Y:S02]  /*0280*/  USHF.L.U32 UR7, UR6, 0xb, URZ ;  /* 0x0000000b06077899 */ /* 0x000fe400080006ff */
[----:B------:R-:W-:Y:S01]  /*0290*/  USHF.L.U32 UR6, UR6, 0x1, URZ ;  /* 0x0000000106067899 */ /* 0x000fe200080006ff */
[----:B------:R-:W-:Y:S02]  /*02a0*/  UMOV UR4, 0x2 ;  /* 0x0000000200047882 */ /* 0x000fe40000000000 */
[----:B------:R-:W-:-:S04]  /*02b0*/  UIADD3 UR8, UPT, UPT, -UR4, 0x100000, URZ ;  /* 0x0010000004087890 */ /* 0x000fc8000fffe1ff */
[----:B------:R-:W-:Y:S02]  /*02c0*/  USHF.L.U32 UR9, UR8, 0xb, URZ ;  /* 0x0000000b08097899 */ /* 0x000fe400080006ff */
[----:B------:R-:W-:Y:S01]  /*02d0*/  USHF.L.U32 UR8, UR8, 0x1, URZ ;  /* 0x0000000108087899 */ /* 0x000fe200080006ff */
[----:B------:R-:W1:Y:S02]  /*02e0*/  FENCE.VIEW.ASYNC.S ;  /* 0x00000000000073c6 */ /* 0x000e640000000000 */
[----:B-1----:R1:W2:Y:S01]  /*02f0*/  SYNCS.EXCH.64 URZ, [UR5], UR6 ;  /* 0x0000000605ff75b2 */ /* 0x0022a20008000100 */
[----:B------:R1:W3:Y:S01]  /*0300*/  SYNCS.EXCH.64 URZ, [UR5+0x8], UR6 ;  /* 0x0000080605ff75b2 */ /* 0x0002e20008000100 */
[----:B------:R1:W4:Y:S01]  /*0310*/  SYNCS.EXCH.64 URZ, [UR5+0x10], UR6 ;  /* 0x0000100605ff75b2 */ /* 0x0003220008000100 */
[----:B------:R1:W5:Y:S01]  /*0320*/  SYNCS.EXCH.64 URZ, [UR5+0x18], UR6 ;  /* 0x0000180605ff75b2 */ /* 0x0003620008000100 */
[----:B------:R1:W1:Y:S01]  /*0330*/  SYNCS.EXCH.64 URZ, [UR5+0x20], UR6 ;  /* 0x0000200605ff75b2 */ /* 0x0002620008000100 */
[----:B------:R1:W1:Y:S04]  /*0340*/  SYNCS.EXCH.64 URZ, [UR5+0x28], UR6 ;  /* 0x0000280605ff75b2 */ /* 0x0002680008000100 */
[----:B------:R1:W1:Y:S01]  /*0350*/  SYNCS.EXCH.64 URZ, [UR5+0x30], UR8 ;  /* 0x0000300805ff75b2 */ /* 0x0002620008000100 */
[----:B------:R1:W1:Y:S01]  /*0360*/  SYNCS.EXCH.64 URZ, [UR5+0x38], UR8 ;  /* 0x0000380805ff75b2 */ /* 0x0002620008000100 */
[----:B------:R1:W1:Y:S01]  /*0370*/  SYNCS.EXCH.64 URZ, [UR5+0x40], UR8 ;  /* 0x0000400805ff75b2 */ /* 0x0002620008000100 */
[----:B------:R1:W1:Y:S01]  /*0380*/  SYNCS.EXCH.64 URZ, [UR5+0x48], UR8 ;  /* 0x0000480805ff75b2 */ /* 0x0002620008000100 */
[----:B------:R1:W1:Y:S01]  /*0390*/  SYNCS.EXCH.64 URZ, [UR5+0x50], UR8 ;  /* 0x0000500805ff75b2 */ /* 0x0002620008000100 */
[----:B------:R1:W1:Y:S01]  /*03a0*/  SYNCS.EXCH.64 URZ, [UR5+0x58], UR8 ;  /* 0x0000580805ff75b2 */ /* 0x0002620008000100 */
[----:B------:R-:W-:Y:S01]  /*03b0*/  NOP ;  /* 0x0000000000007918 */ /* 0x000fe20000000000 */
.L_x_1:
[----:B------:R-:W-:Y:S01]  /*03c0*/  NOP ;  /* 0x0000000000007918 */ /* 0x000fe20000000000 */
[----:B------:R-:W-:Y:S05]  /*03d0*/  BRA.U !UP4, `(.L_x_2) ;  /* 0x000000010c087547 */ /* 0x000fea000b800000 */
[----:B-12345:R-:W-:Y:S01]  /*03e0*/  UCGABAR_ARV ;  /* 0x00000000000079c7 */ /* 0x03efe20008000000 */
[----:B------:R-:W-:Y:S05]  /*03f0*/  BRA `(.L_x_3) ;  /* 0x0000000000047947 */ /* 0x000fea0003800000 */
.L_x_2:
[----:B-12345:R-:W-:Y:S01]  /*0400*/  NOP ;  /* 0x0000000000007918 */ /* 0x03efe20000000000 */
.L_x_3:
[----:B------:R-:W-:Y:S05]  /*0410*/  BRA.U !UP4, `(.L_x_4) ;  /* 0x000000010c0c7547 */ /* 0x000fea000b800000 */
[----:B------:R-:W-:Y:S01]  /*0420*/  UCGABAR_WAIT ;  /* 0x0000000000007dc7 */ /* 0x000fe20008000000 */
[----:B------:R-:W-:Y:S01]  /*0430*/  CCTL.IVALL ;  /* 0x00000000ff00798f */ /* 0x000fe20002000000 */
[----:B------:R-:W-:Y:S05]  /*0440*/  BRA `(.L_x_5) ;  /* 0x0000000000047947 */ /* 0x000fea0003800000 */
.L_x_4:
[----:B------:R-:W-:Y:S06]  /*0450*/  BAR.SYNC.DEFER_BLOCKING 0x0 ;  /* 0x0000000000007b1d */ /* 0x000fec0000010000 */
.L_x_5:
[----:B------:R-:W-:Y:S05]  /*0460*/  @P0 BRA `(.L_x_6) ;  /* 0x0000000000400947 */ /* 0x000fea0003800000 */
[----:B------:R-:W-:Y:S01]  /*0470*/  UMOV UR6, 0x400 ;  /* 0x0000040000067882 */ /* 0x000fe20000000000 */
[----:B------:R-:W-:Y:S01]  /*0480*/  UMOV UR5, 0x1 ;  /* 0x0000000100057882 */ /* 0x000fe20000000000 */
[----:B------:R-:W-:Y:S01]  /*0490*/  UMOV UR4, 0x4 ;  /* 0x0000000400047882 */ /* 0x000fe20000000000 */
[----:B------:R-:W-:Y:S02]  /*04a0*/  ULEA UR6, UR12, UR6, 0x18 ;  /* 0x000000060c067291 */ /* 0x000fe4000f8ec0ff */
[----:B------:R-:W-:-:S04]  /*04b0*/  UIADD3 UR8, UPT, UPT, -UR5, 0x100000, URZ ;  /* 0x0010000005087890 */ /* 0x000fc8000fffe1ff */
[----:B------:R-:W-:Y:S02]  /*04c0*/  USHF.L.U32 UR9, UR8, 0xb, URZ ;  /* 0x0000000b08097899 */ /* 0x000fe400080006ff */
[----:B------:R-:W-:Y:S02]  /*04d0*/  USHF.L.U32 UR8, UR8, 0x1, URZ ;  /* 0x0000000108087899 */ /* 0x000fe400080006ff */
[----:B------:R-:W-:-:S04]  /*04e0*/  UIADD3 UR4, UPT, UPT, -UR4, 0x100000, URZ ;  /* 0x0010000004047890 */ /* 0x000fc8000fffe1ff */
[----:B------:R-:W-:Y:S02]  /*04f0*/  USHF.L.U32 UR5, UR4, 0xb, URZ ;  /* 0x0000000b04057899 */ /* 0x000fe400080006ff */
[----:B------:R-:W-:Y:S01]  /*0500*/  USHF.L.U32 UR4, UR4, 0x1, URZ ;  /* 0x0000000104047899 */ /* 0x000fe200080006ff */
[----:B------:R-:W1:Y:S03]  /*0510*/  FENCE.VIEW.ASYNC.S ;  /* 0x00000000000073c6 */ /* 0x000e660000000000 */
[----:B-1----:R1:W2:Y:S01]  /*0520*/  SYNCS.EXCH.64 URZ, [UR6+0x60], UR8 ;  /* 0x0000600806ff75b2 */ /* 0x0022a20008000100 */
[----:B------:R1:W3:Y:S07]  /*0530*/  SYNCS.EXCH.64 URZ, [UR6+0x68], UR8 ;  /* 0x0000680806ff75b2 */ /* 0x0002ee0008000100 */
[----:B------:R1:W4:Y:S01]  /*0540*/  SYNCS.EXCH.64 URZ, [UR6+0x70], UR4 ;  /* 0x0000700406ff75b2 */ /* 0x0003220008000100 */
[----:B------:R1:W5:Y:S01]  /*0550*/  SYNCS.EXCH.64 URZ, [UR6+0x78], UR4 ;  /* 0x0000780406ff75b2 */ /* 0x0003620008000100 */
[----:B------:R-:W-:Y:S01]  /*0560*/  NOP ;  /* 0x0000000000007918 */ /* 0x000fe20000000000 */
.L_x_6:
[----:B------:R-:W-:Y:S01]  /*0570*/  NOP ;  /* 0x0000000000007918 */ /* 0x000fe20000000000 */
[----:B------:R-:W-:Y:S05]  /*0580*/  BRA.U !UP4, `(.L_x_7) ;  /* 0x000000010c087547 */ /* 0x000fea000b800000 */
[----:B--2345:R-:W-:Y:S01]  /*0590*/  UCGABAR_ARV ;  /* 0x00000000000079c7 */ /* 0x03cfe20008000000 */
[----:B------:R-:W-:Y:S05]  /*05a0*/  BRA `(.L_x_8) ;  /* 0x0000000000047947 */ /* 0x000fea0003800000 */
.L_x_7:
[----:B--2345:R-:W-:Y:S01]  /*05b0*/  NOP ;  /* 0x0000000000007918 */ /* 0x03cfe20000000000 */
.L_x_8:
[----:B------:R-:W-:Y:S05]  /*05c0*/  BRA.U !UP4, `(.L_x_9) ;  /* 0x000000010c0c7547 */ /* 0x000fea000b800000 */
[----:B------:R-:W-:Y:S01]  /*05d0*/  UCGABAR_WAIT ;  /* 0x0000000000007dc7 */ /* 0x000fe20008000000 */
[----:B------:R-:W-:Y:S01]  /*05e0*/  CCTL.IVALL ;  /* 0x00000000ff00798f */ /* 0x000fe20002000000 */
[----:B------:R-:W-:Y:S05]  /*05f0*/  BRA `(.L_x_10) ;  /* 0x0000000000047947 */ /* 0x000fea0003800000 */
.L_x_9:
[----:B------:R-:W-:Y:S06]  /*0600*/  BAR.SYNC.DEFER_BLOCKING 0x0 ;  /* 0x0000000000007b1d */ /* 0x000fec0000010000 */
.L_x_10:
[----:B------:R-:W-:Y:S01]  /*0610*/  NOP ;  /* 0x0000000000007918 */ /* 0x000fe20000000000 */
[----:B------:R-:W-:Y:S05]  /*0620*/  BRA.U !UP4, `(.L_x_11) ;  /* 0x000000010c087547 */ /* 0x000fea000b800000 */
[----:B------:R-:W-:Y:S01]  /*0630*/  UCGABAR_ARV ;  /* 0x00000000000079c7 */ /* 0x000fe20008000000 */
[----:B------:R-:W-:Y:S05]  /*0640*/  BRA `(.L_x_12) ;  /* 0x0000000000047947 */ /* 0x000fea0003800000 */
.L_x_11:
[----:B------:R-:W-:Y:S01]  /*0650*/  NOP ;  /* 0x0000000000007918 */ /* 0x000fe20000000000 */
.L_x_12:
[----:B------:R-:W-:Y:S05]  /*0660*/  BRA.U !UP4, `(.L_x_13) ;  /* 0x000000010c0c7547 */ /* 0x000fea000b800000 */
[----:B------:R-:W-:Y:S01]  /*0670*/  UCGABAR_WAIT ;  /* 0x0000000000007dc7 */ /* 0x000fe20008000000 */
[----:B------:R-:W-:Y:S01]  /*0680*/  CCTL.IVALL ;  /* 0x00000000ff00798f */ /* 0x000fe20002000000 */
[----:B------:R-:W-:Y:S05]  /*0690*/  BRA `(.L_x_14) ;  /* 0x0000000000047947 */ /* 0x000fea0003800000 */
.L_x_13:
[----:B------:R-:W-:Y:S06]  /*06a0*/  BAR.SYNC.DEFER_BLOCKING 0x0 ;  /* 0x0000000000007b1d */ /* 0x000fec0000010000 */
.L_x_14:
[----:B------:R-:W2:Y:S01]  /*06b0*/  LDCU.U8 UR23, c[0x0][0x650] ;  /* 0x0000ca00ff1777ac */ /* 0x000ea20008000000 */
[----:B------:R-:W3:Y:S01]  /*06c0*/  LDCU.U8 UR22, c[0x0][0x651] ;  /* 0x0000ca20ff1677ac */ /* 0x000ee20008000000 */
[----:B------:R-:W4:Y:S01]  /*06d0*/  LDCU.U8 UR21, c[0x0][0x65c] ;  /* 0x0000cb80ff1577ac */ /* 0x000f220008000000 */
[----:B------:R-:W5:Y:S01]  /*06e0*/  LDCU.U8 UR15, c[0x0][0x668] ;  /* 0x0000cd00ff0f77ac */ /* 0x000f620008000000 */
[----:B------:R-:W1:Y:S01]  /*06f0*/  LDCU.U8 UR14, c[0x0][0x669] ;  /* 0x0000cd20ff0e77ac */ /* 0x000e620008000000 */
[----:B------:R-:W1:Y:S01]  /*0700*/  LDCU.U8 UR13, c[0x0][0x65d] ;  /* 0x0000cba0ff0d77ac */ /* 0x000e620008000000 */
[----:B------:R-:W-:Y:S05]  /*0710*/  @P1 BRA `(.L_x_15) ;  /* 0x0000000800a01947 */ /* 0x000fea0003800000 */
[----:B------:R-:W5:Y:S01]  /*0720*/  S2UR UR37, SR_CTAID.Z ;  /* 0x00000000002579c3 */ /* 0x000f620000002700 */
[----:B------:R-:W-:Y:S01]  /*0730*/  UMOV UR36, 0x1 ;  /* 0x0000000100247882 */ /* 0x000fe20000000000 */
[----:B------:R-:W-:Y:S01]  /*0740*/  UMOV UR35, URZ ;  /* 0x000000ff00237c82 */ /* 0x000fe20008000000 */
[----:B-----5:R-:W-:-:S09]  /*0750*/  UISETP.GT.U32.AND UP0, UPT, UR37, 0x1ff, UPT ;  /* 0x000001ff2500788c */ /* 0x020fd2000bf04070 */
[----:B------:R-:W-:Y:S05]  /*0760*/  BRA.U UP0, `(.L_x_16) ;  /* 0x0000000900107547 */ /* 0x000fea000b800000 */
[----:B-1----:R-:W1:Y:S01]  /*0770*/  LDCU.64 UR4, c[0x0][0x648] ;  /* 0x0000c900ff0477ac */ /* 0x002e620008000a00 */
[----:B------:R-:W5:Y:S01]  /*0780*/  S2UR UR30, SR_CgaCtaId ;  /* 0x00000000001e79c3 */ /* 0x000f620000008800 */
[----:B------:R-:W4:Y:S01]  /*0790*/  LDCU UR8, c[0x0][0x658] ;  /* 0x0000cb00ff0877ac */ /* 0x000f220008000800 */
[----:B------:R-:W3:Y:S06]  /*07a0*/  LDCU UR12, c[0x0][0x374] ;  /* 0x00006e80ff0c77ac */ /* 0x000eec0008000800 */
[----:B------:R-:W2:Y:S01]  /*07b0*/  S2UR UR32, SR_CTAID.X ;  /* 0x00000000002079c3 */ /* 0x000ea20000002500 */
[----:B------:R-:W-:Y:S01]  /*07c0*/  UMOV UR17, 0x400 ;  /* 0x0000040000117882 */ /* 0x000fe20000000000 */
[----:B------:R-:W2:Y:S01]  /*07d0*/  LDCU.64 UR46, c[0x0][0x348] ;  /* 0x00006900ff2e77ac */ /* 0x000ea20008000a00 */
[----:B------:R-:W-:-:S02]  /*07e0*/  USHF.L.U32 UR10, UR28, 0x7, URZ ;  /* 0x000000071c0a7899 */ /* 0x000fc400080006ff */
[----:B-1----:R-:W-:Y:S01]  /*07f0*/  UIMAD.WIDE.U32 UR6, UR37, UR5, URZ ;  /* 0x00000005250672a5 */ /* 0x002fe2000f8e00ff */
[----:B------:R-:W-:Y:S01]  /*0800*/  UMOV UR35, URZ ;  /* 0x000000ff00237c82 */ /* 0x000fe20008000000 */
[----:B------:R-:W-:Y:S02]  /*0810*/  UMOV UR36, 0x1 ;  /* 0x0000000100247882 */ /* 0x000fe40000000000 */
[----:B------:R-:W-:Y:S02]  /*0820*/  UIADD3 UR5, UPT, UPT, -UR7, UR37, URZ ;  /* 0x0000002507057290 */ /* 0x000fe4000fffe1ff */
[----:B-----5:R-:W-:Y:S02]  /*0830*/  ULEA UR30, UR30, UR17, 0x18 ;  /* 0x000000111e1e7291 */ /* 0x020fe4000f8ec0ff */
[----:B--2---:R-:W-:-:S03]  /*0840*/  USHF.R.U32.HI UR5, URZ, UR23, UR5 ;  /* 0x00000017ff057299 */ /* 0x004fc60008011605 */
[----:B------:R-:W1:Y:S01]  /*0850*/  LDCU UR6, c[0x0][0x654] ;  /* 0x0000ca80ff0677ac */ /* 0x000e620008000800 */
[----:B------:R-:W-:-:S04]  /*0860*/  UIADD3 UR7, UPT, UPT, UR7, UR5, URZ ;  /* 0x0000000507077290 */ /* 0x000fc8000fffe0ff */
[----:B---3--:R-:W-:-:S04]  /*0870*/  USHF.R.U32.HI UR7, URZ, UR22, UR7 ;  /* 0x00000016ff077299 */ /* 0x008fc80008011607 */
[----:B------:R-:W-:-:S04]  /*0880*/  UIADD3 UR7, UPT, UPT, -UR7, URZ, URZ ;  /* 0x000000ff07077290 */ /* 0x000fc8000fffe1ff */
[----:B------:R-:W-:Y:S01]  /*0890*/  UIMAD UR7, UR7, UR4, UR37 ;  /* 0x00000004070772a4 */ /* 0x000fe2000f8e0225 */
[----:B------:R-:W2:Y:S03]  /*08a0*/  LDCU.64 UR4, c[0x0][0x660] ;  /* 0x0000cc00ff0477ac */ /* 0x000ea60008000a00 */
[----:B----4-:R-:W-:-:S04]  /*08b0*/  UIMAD.WIDE.U32 UR8, UR7, UR8, URZ ;  /* 0x00000008070872a5 */ /* 0x010fc8000f8e00ff */
[----:B------:R-:W-:-:S04]  /*08c0*/  UIADD3 UR11, UPT, UPT, UR7, -UR9, URZ ;  /* 0x80000009070b7290 */ /* 0x000fc8000fffe0ff */
[----:B------:R-:W-:-:S04]  /*08d0*/  USHF.R.U32.HI UR11, URZ, UR21, UR11 ;  /* 0x00000015ff0b7299 */ /* 0x000fc8000801160b */
[----:B------:R-:W-:Y:S01]  /*08e0*/  UIADD3 UR11, UPT, UPT, UR9, UR11, URZ ;  /* 0x0000000b090b7290 */ /* 0x000fe2000fffe0ff */
[----:B------:R-:W3:Y:S03]  /*08f0*/  LDCU UR9, c[0x0][0x370] ;  /* 0x00006e00ff0977ac */ /* 0x000ee60008000800 */
[----:B------:R-:W-:Y:S01]  /*0900*/  USHF.R.U32.HI UR11, URZ, UR13, UR11 ;  /* 0x0000000dff0b7299 */ /* 0x000fe2000801160b */
[----:B------:R-:W4:Y:S03]  /*0910*/  LDCU UR8, c[0x0][0x378] ;  /* 0x00006f00ff0877ac */ /* 0x000f260008000800 */
[----:B--2---:R-:W-:-:S07]  /*0920*/  UIMAD.WIDE.U32 UR18, UR11, UR5, URZ ;  /* 0x000000050b1272a5 */ /* 0x004fce000f8e00ff */
[----:B------:R-:W-:Y:S01]  /*0930*/  UMOV UR5, UR19 ;  /* 0x0000001300057c82 */ /* 0x000fe20008000000 */
[----:B---3--:R-:W-:Y:S02]  /*0940*/  UIMAD UR9, UR12, UR9, URZ ;  /* 0x000000090c0972a4 */ /* 0x008fe4000f8e02ff */
[----:B------:R-:W-:-:S04]  /*0950*/  UIADD3 UR16, UPT, UPT, UR11, -UR5, URZ ;  /* 0x800000050b107290 */ /* 0x000fc8000fffe0ff */
[----:B------:R-:W-:Y:S02]  /*0960*/  USHF.R.U32.HI UR16, URZ, UR15, UR16 ;  /* 0x0000000fff107299 */ /* 0x000fe40008011610 */
[----:B----4-:R-:W-:Y:S02]  /*0970*/  UIMAD UR8, UR9, UR8, URZ ;  /* 0x00000008090872a4 */ /* 0x010fe4000f8e02ff */
[----:B------:R-:W-:Y:S02]  /*0980*/  UIADD3 UR5, UPT, UPT, UR5, UR16, URZ ;  /* 0x0000001005057290 */ /* 0x000fe4000fffe0ff */
[----:B------:R-:W-:Y:S02]  /*0990*/  ULEA.HI UR34, UR8, UR8, URZ, 0x1 ;  /* 0x0000000808227291 */ /* 0x000fe4000f8f08ff */
[----:B------:R-:W-:Y:S02]  /*09a0*/  USHF.R.U32.HI UR5, URZ, UR14, UR5 ;  /* 0x0000000eff057299 */ /* 0x000fe40008011605 */
[----:B------:R-:W-:-:S02]  /*09b0*/  UIADD3 UR8, UPT, UPT, -UR11, URZ, URZ ;  /* 0x000000ff0b087290 */ /* 0x000fc4000fffe1ff */
[----:B------:R-:W-:Y:S02]  /*09c0*/  UIADD3 UR5, UPT, UPT, -UR5, URZ, URZ ;  /* 0x000000ff05057290 */ /* 0x000fe4000fffe1ff */
[----:B------:R-:W-:Y:S02]  /*09d0*/  USHF.R.S32.HI UR34, URZ, 0x1, UR34 ;  /* 0x00000001ff227899 */ /* 0x000fe40008011422 */
[----:B-1----:R-:W-:Y:S02]  /*09e0*/  UIMAD UR6, UR8, UR6, UR7 ;  /* 0x00000006080672a4 */ /* 0x002fe4000f8e0207 */
[----:B------:R-:W-:-:S12]  /*09f0*/  UIMAD UR11, UR5, UR4, UR11 ;  /* 0x00000004050b72a4 */ /* 0x000fd8000f8e020b */
.L_x_20:
[----:B------:R-:W-:Y:S01]  /*0a00*/  USHF.L.U32 UR4, UR36, 0x1f, URZ ;  /* 0x0000001f24047899 */ /* 0x000fe200080006ff */
[----:B------:R-:W-:Y:S01]  /*0a10*/  HFMA2 R3, -RZ, RZ, 0, -6.103515625e-05 ;  /* 0x00008400ff037431 */ /* 0x000fe200000001ff */
[----:B------:R-:W-:Y:S02]  /*0a20*/  ULEA UR5, UR35, UR30, 0x3 ;  /* 0x0000001e23057291 */ /* 0x000fe4000f8e18ff */
[----:B------:R-:W-:Y:S02]  /*0a30*/  UIADD3 UR19, UPT, UPT, UR6, UR6, URZ ;  /* 0x0000000606137290 */ /* 0x000fe4000fffe0ff */
[----:B------:R-:W-:Y:S01]  /*0a40*/  MOV R2, UR4 ;  /* 0x0000000400027c02 */ /* 0x000fe20008000f00 */
[----:B------:R-:W-:Y:S02]  /*0a50*/  ULEA UR7, UR11, UR28, 0x1 ;  /* 0x0000001c0b077291 */ /* 0x000fe4000f8e08ff */
[----:B------:R-:W-:Y:S02]  /*0a60*/  UIADD3 UR44, UP3, UPT, UR46, 0x40, URZ ;  /* 0x000000402e2c7890 */ /* 0x000fe4000ff7e0ff */
[----:B----4-:R1:W2:Y:S01]  /*0a70*/  SYNCS.PHASECHK.TRANS64.TRYWAIT P2, [UR5+0x30], R2 ;  /* 0x00003002ff0075a7 */ /* 0x0102a20008041105 */
[----:B------:R-:W-:-:S02]  /*0a80*/  UIADD3 UR42, UP2, UPT, UR46, 0xc0, URZ ;  /* 0x000000c02e2a7890 */ /* 0x000fc4000ff5e0ff */
[----:B------:R-:W-:Y:S02]  /*0a90*/  UIADD3 UR40, UP1, UPT, UR46, 0x140, URZ ;  /* 0x000001402e287890 */ /* 0x000fe4000ff3e0ff */
[----:B------:R-:W-:Y:S02]  /*0aa0*/  UIADD3 UR38, UP0, UPT, UR46, 0x1c0, URZ ;  /* 0x000001c02e267890 */ /* 0x000fe4000ff1e0ff */
[----:B------:R-:W-:Y:S02]  /*0ab0*/  ULOP3.LUT UR19, UR19, 0x1, UR32, 0xf8, !UPT ;  /* 0x0000000113137892 */ /* 0x000fe4000f8ef820 */
[----:B------:R-:W-:Y:S02]  /*0ac0*/  UIADD3.X UR45, UPT, UPT, URZ, UR47, URZ, UP3, !UPT ;  /* 0x0000002fff2d7290 */ /* 0x000fe40009ffe4ff */
[----:B------:R-:W-:Y:S02]  /*0ad0*/  UIADD3.X UR43, UPT, UPT, URZ, UR47, URZ, UP2, !UPT ;  /* 0x0000002fff2b7290 */ /* 0x000fe400097fe4ff */
[----:B------:R-:W-:-:S02]  /*0ae0*/  UIADD3.X UR41, UPT, UPT, URZ, UR47, URZ, UP1, !UPT ;  /* 0x0000002fff297290 */ /* 0x000fc40008ffe4ff */
[----:B------:R-:W-:Y:S02]  /*0af0*/  UIADD3.X UR39, UPT, UPT, URZ, UR47, URZ, UP0, !UPT ;  /* 0x0000002fff277290 */ /* 0x000fe400087fe4ff */
[----:B------:R-:W-:Y:S02]  /*0b00*/  USHF.L.U32 UR7, UR7, 0x6, URZ ;  /* 0x0000000607077899 */ /* 0x000fe400080006ff */
[----:B------:R-:W-:Y:S01]  /*0b10*/  USHF.L.U32 UR27, UR19, 0x7, URZ ;  /* 0x00000007131b7899 */ /* 0x000fe200080006ff */
[----:B------:R-:W-:Y:S01]  /*0b20*/  UMOV UR20, URZ ;  /* 0x000000ff00147c82 */ /* 0x000fe20008000000 */
[----:B------:R-:W-:-:S10]  /*0b30*/  UMOV UR18, URZ ;  /* 0x000000ff00127c82 */ /* 0x000fd40008000000 */
.L_x_19:
[----:B---3--:R-:W-:Y:S02]  /*0b40*/  UIADD3 UR9, UPT, UPT, UR35, 0x1, URZ ;  /* 0x0000000123097890 */ /* 0x008fe4000fffe0ff */
[----:B------:R-:W-:Y:S02]  /*0b50*/  ULEA UR25, UR35, UR30, 0x3 ;  /* 0x0000001e23197291 */ /* 0x000fe4000f8e18ff */
[----:B------:R-:W-:Y:S02]  /*0b60*/  USHF.L.U32 UR26, UR20, 0x7, URZ ;  /* 0x00000007141a7899 */ /* 0x000fe400080006ff */
[----:B------:R-:W-:Y:S02]  /*0b70*/  USHF.L.U32 UR24, UR35, 0xe, URZ ;  /* 0x0000000e23187899 */ /* 0x000fe400080006ff */
[----:B------:R-:W-:Y:S02]  /*0b80*/  USHF.L.U32 UR16, UR35, 0x9, URZ ;  /* 0x0000000923107899 */ /* 0x000fe400080006ff */
[----:B------:R-:W-:-:S02]  /*0b90*/  UISETP.NE.AND UP1, UPT, UR9, 0x6, UPT ;  /* 0x000000060900788c */ /* 0x000fc4000bf25270 */
[----:B------:R-:W-:Y:S02]  /*0ba0*/  ULEA UR31, UR28, UR24, 0xd ;  /* 0x000000181c1f7291 */ /* 0x000fe4000f8e68ff */
[----:B------:R-:W-:Y:S02]  /*0bb0*/  ULEA UR8, UR28, UR16, 0x8 ;  /* 0x000000101c087291 */ /* 0x000fe4000f8e40ff */
[----:B------:R-:W-:Y:S02]  /*0bc0*/  UIADD3 UR24, UPT, UPT, UR30, 0x7400, UR24 ;  /* 0x000074001e187890 */ /* 0x000fe4000fffe018 */
[----:B------:R-:W-:Y:S02]  /*0bd0*/  USEL UR4, URZ, 0x1, UP1 ;  /* 0x00000001ff047887 */ /* 0x000fe40008800000 */
[----:B------:R-:W-:Y:S01]  /*0be0*/  UISETP.GT.U32.AND UP0, UPT, UR20, 0x1e, UPT ;  /* 0x0000001e1400788c */ /* 0x000fe2000bf04070 */
[----:B------:R-:W-:Y:S01]  /*0bf0*/  UMOV UR29, 0x30000 ;  /* 0x00030000001d7882 */ /* 0x000fe20000000000 */
[----:B------:R-:W-:Y:S01]  /*0c00*/  UMOV UR12, UR20 ;  /* 0x00000014000c7c82 */ /* 0x000fe20008000000 */
[----:B------:R-:W-:Y:S01]  /*0c10*/  UMOV UR5, UR25 ;  /* 0x0000001900057c82 */ /* 0x000fe20008000000 */
[----:B------:R-:W-:Y:S01]  /*0c20*/  UMOV UR6, UR26 ;  /* 0x0000001a00067c82 */ /* 0x000fe20008000000 */
[----:B--2-4-:R-:W-:Y:S06]  /*0c30*/  @P2 BRA `(.L_x_17) ;  /* 0x0000000000102947 */ /* 0x014fec0003800000 */
[----:B------:R-:W-:-:S06]  /*0c40*/  USHF.L.U32 UR17, UR36, 0x1f, URZ ;  /* 0x0000001f24117899 */ /* 0x000fcc00080006ff */
[----:B-1----:R-:W-:-:S04]  /*0c50*/  MOV R2, UR17 ;  /* 0x0000001100027c02 */ /* 0x002fc80008000f00 */
[----:B------:R-:W1:Y:S02]  /*0c60*/  SYNCS.PHASECHK.TRANS64.TRYWAIT P0, [UR25+0x30], R2 ;  /* 0x00003002ff0075a7 */ /* 0x000e640008001119 */
[----:B-1----:R-:W-:Y:S05]  /*0c70*/  @!P0 BRA `(.L_x_18) ;  /* 0x0000003000b08947 */ /* 0x002fea0003800000 */
.L_x_17:
[----:B------:R-:W-:Y:S02]  /*0c80*/  ELECT P1, URZ, PT ;  /* 0x0000000000ff782f */ /* 0x000fe40003820000 */
[----:B------:R-:W-:Y:S01]  /*0c90*/  PLOP3.LUT P0, PT, PT, PT, UP0, 0x80, 0x8 ;  /* 0x000000000008781c */ /* 0x000fe20003f0f008 */
[----:B------:R-:W-:Y:S01]  /*0ca0*/  ULOP3.LUT UR36, UR36, UR4, URZ, 0x3c, !UPT ;  /* 0x0000000424247292 */ /* 0x000fe2000f8e3cff */
[----:B------:R-:W-:Y:S01]  /*0cb0*/  PLOP3.LUT P2, PT, PT, PT, PT, 0x80, 0x8 ;  /* 0x000000000008781c */ /* 0x000fe20003f4f070 */
[----:B------:R-:W-:Y:S02]  /*0cc0*/  USEL UR35, UR9, URZ, UP1 ;  /* 0x000000ff09237287 */ /* 0x000fe40008800000 */
[----:B------:R-:W-:Y:S02]  /*0cd0*/  UIADD3 UR4, UPT, UPT, UR30, 0x1f400, UR31 ;  /* 0x0001f4001e047890 */ /* 0x000fe4000fffe01f */
[----:B------:R-:W-:Y:S02]  /*0ce0*/  UIADD3 UR16, UPT, UPT, UR30, 0x37400, UR16 ;  /* 0x000374001e107890 */ /* 0x000fe4000fffe010 */
[----:B------:R-:W-:-:S02]  /*0cf0*/  UIADD3 UR8, UPT, UPT, UR30, 0x38000, UR8 ;  /* 0x000380001e087890 */ /* 0x000fc4000fffe008 */
[----:B------:R-:W-:Y:S01]  /*0d00*/  @!UP0 USHF.L.U32 UR31, UR36, 0x1f, URZ ;  /* 0x0000001f241f8899 */ /* 0x000fe200080006ff */
[----:B------:R3:W-:Y:S01]  /*0d10*/  @P1 SYNCS.ARRIVE.TRANS64 RZ, [UR25], R3 ;  /* 0x00000003ffff19a7 */ /* 0x0007e20008000019 */
[----:B------:R-:W-:Y:S01]  /*0d20*/  @!UP0 ULEA UR33, UR35, UR30, 0x3 ;  /* 0x0000001e23218291 */ /* 0x000fe2000f8e18ff */
[----:B------:R-:W-:Y:S01]  /*0d30*/  UTMALDG.2D [UR24], [UR44], desc[URZ] ;  /* 0x0000ff182c0075b4 */ /* 0x000fe20008009000 */
[----:B------:R-:W-:Y:S01]  /*0d40*/  UMOV UR17, UR25 ;  /* 0x0000001900117c82 */ /* 0x000fe20008000000 */
[----:B------:R-:W-:Y:S01]  /*0d50*/  UMOV UR9, UR25 ;  /* 0x0000001900097c82 */ /* 0x000fe20008000000 */
[----:B-1----:R-:W-:Y:S01]  /*0d60*/  IMAD.U32 R2, RZ, RZ, UR31 ;  /* 0x0000001fff027e24 */ /* 0x002fe2000f8e00ff */
[----:B------:R-:W-:Y:S01]  /*0d70*/  UIADD3 UR31, UPT, UPT, UR20, 0x1, URZ ;  /* 0x00000001141f7890 */ /* 0x000fe2000fffe0ff */
[----:B------:R-:W-:Y:S03]  /*0d80*/  UTMALDG.2D.MULTICAST [UR4], [UR42], UR29, desc[URZ] ;  /* 0x0000ff042a0073b4 */ /* 0x000fe6000800981d */
[----:B------:R-:W-:Y:S01]  /*0d90*/  UISETP.NE.AND UP0, UPT, UR31, 0x20, UPT ;  /* 0x000000201f00788c */ /* 0x000fe2000bf05270 */
[----:B------:R1:W-:Y:S01]  /*0da0*/  UTMALDG.3D [UR16], [UR40], desc[URZ] ;  /* 0x0000ff10280075b4 */ /* 0x0003e20008011000 */
[----:B------:R3:W-:Y:S01]  /*0db0*/  UTMALDG.3D.MULTICAST [UR8], [UR38], UR29, desc[URZ] ;  /* 0x0000ff08260073b4 */ /* 0x0007e2000801181d */
[----:B------:R3:W4:Y:S01]  /*0dc0*/  @!P0 SYNCS.PHASECHK.TRANS64.TRYWAIT P2, [UR33+0x30], R2 ;  /* 0x00003002ff0085a7 */ /* 0x0007220008041121 */
[----:B-1----:R-:W-:-:S05]  /*0dd0*/  UMOV UR20, UR31 ;  /* 0x0000001f00147c82 */ /* 0x002fca0008000000 */
[----:B------:R-:W-:Y:S05]  /*0de0*/  BRA.U UP0, `(.L_x_19) ;  /* 0xfffffffd00547547 */ /* 0x000fea000b83ffff */
[----:B------:R-:W1:Y:S01]  /*0df0*/  LDCU.64 UR4, c[0x0][0x648] ;  /* 0x0000c900ff0477ac */ /* 0x000e620008000a00 */
[----:B------:R-:W-:-:S04]  /*0e00*/  UIADD3 UR37, UPT, UPT, UR34, UR37, URZ ;  /* 0x0000002522257290 */ /* 0x000fc8000fffe0ff */
[----:B------:R-:W-:Y:S02]  /*0e10*/  UISETP.GE.AND UP0, UPT, UR37, 0x200, UPT ;  /* 0x000002002500788c */ /* 0x000fe4000bf06270 */
[----:B-1----:R-:W-:Y:S01]  /*0e20*/  UIMAD.WIDE.U32 UR6, UR37, UR5, URZ ;  /* 0x00000005250672a5 */ /* 0x002fe2000f8e00ff */
[----:B------:R-:W1:Y:S03]  /*0e30*/  LDCU UR5, c[0x0][0x658] ;  /* 0x0000cb00ff0577ac */ /* 0x000e660008000800 */
[----:B------:R-:W-:-:S04]  /*0e40*/  UIADD3 UR6, UPT, UPT, UR37, -UR7, URZ ;  /* 0x8000000725067290 */ /* 0x000fc8000fffe0ff */
[----:B------:R-:W-:-:S04]  /*0e50*/  USHF.R.U32.HI UR6, URZ, UR23, UR6 ;  /* 0x00000017ff067299 */ /* 0x000fc80008011606 */
[----:B------:R-:W-:-:S04]  /*0e60*/  UIADD3 UR6, UPT, UPT, UR7, UR6, URZ ;  /* 0x0000000607067290 */ /* 0x000fc8000fffe0ff */
[----:B------:R-:W-:-:S04]  /*0e70*/  USHF.R.U32.HI UR6, URZ, UR22, UR6 ;  /* 0x00000016ff067299 */ /* 0x000fc80008011606 */
[----:B------:R-:W-:-:S04]  /*0e80*/  UIADD3 UR6, UPT, UPT, -UR6, URZ, URZ ;  /* 0x000000ff06067290 */ /* 0x000fc8000fffe1ff */
[----:B------:R-:W-:-:S04]  /*0e90*/  UIMAD UR6, UR4, UR6, UR37 ;  /* 0x00000006040672a4 */ /* 0x000fc8000f8e0225 */
[----:B-1-3--:R-:W-:Y:S01]  /*0ea0*/  UIMAD.WIDE.U32 UR8, UR6, UR5, URZ ;  /* 0x00000005060872a5 */ /* 0x00afe2000f8e00ff */
[----:B------:R-:W1:Y:S03]  /*0eb0*/  LDCU.64 UR4, c[0x0][0x660] ;  /* 0x0000cc00ff0477ac */ /* 0x000e660008000a00 */
[----:B------:R-:W-:-:S04]  /*0ec0*/  UIADD3 UR7, UPT, UPT, UR6, -UR9, URZ ;  /* 0x8000000906077290 */ /* 0x000fc8000fffe0ff */
[----:B------:R-:W-:-:S04]  /*0ed0*/  USHF.R.U32.HI UR7, URZ, UR21, UR7 ;  /* 0x00000015ff077299 */ /* 0x000fc80008011607 */
[----:B------:R-:W-:-:S04]  /*0ee0*/  UIADD3 UR7, UPT, UPT, UR9, UR7, URZ ;  /* 0x0000000709077290 */ /* 0x000fc8000fffe0ff */
[----:B------:R-:W-:-:S04]  /*0ef0*/  USHF.R.U32.HI UR11, URZ, UR13, UR7 ;  /* 0x0000000dff0b7299 */ /* 0x000fc80008011607 */
[----:B-1----:R-:W-:Y:S02]  /*0f00*/  UIMAD.WIDE.U32 UR8, UR11, UR5, URZ ;  /* 0x000000050b0872a5 */ /* 0x002fe4000f8e00ff */
[----:B------:R-:W-:Y:S02]  /*0f10*/  UIADD3 UR8, UPT, UPT, -UR11, URZ, URZ ;  /* 0x000000ff0b087290 */ /* 0x000fe4000fffe1ff */
[----:B------:R-:W-:Y:S01]  /*0f20*/  UIADD3 UR5, UPT, UPT, UR11, -UR9, URZ ;  /* 0x800000090b057290 */ /* 0x000fe2000fffe0ff */
[----:B------:R-:W1:Y:S03]  /*0f30*/  LDCU UR7, c[0x0][0x654] ;  /* 0x0000ca80ff0777ac */ /* 0x000e660008000800 */
[----:B------:R-:W-:-:S04]  /*0f40*/  USHF.R.U32.HI UR5, URZ, UR15, UR5 ;  /* 0x0000000fff057299 */ /* 0x000fc80008011605 */
[----:B------:R-:W-:-:S04]  /*0f50*/  UIADD3 UR5, UPT, UPT, UR9, UR5, URZ ;  /* 0x0000000509057290 */ /* 0x000fc8000fffe0ff */
[----:B------:R-:W-:-:S04]  /*0f60*/  USHF.R.U32.HI UR5, URZ, UR14, UR5 ;  /* 0x0000000eff057299 */ /* 0x000fc80008011605 */
[----:B------:R-:W-:Y:S02]  /*0f70*/  UIADD3 UR5, UPT, UPT, -UR5, URZ, URZ ;  /* 0x000000ff05057290 */ /* 0x000fe4000fffe1ff */
[----:B-1----:R-:W-:Y:S02]  /*0f80*/  UIMAD UR6, UR7, UR8, UR6 ;  /* 0x00000008070672a4 */ /* 0x002fe4000f8e0206 */
[----:B------:R-:W-:Y:S01]  /*0f90*/  UIMAD UR11, UR4, UR5, UR11 ;  /* 0x00000005040b72a4 */ /* 0x000fe2000f8e020b */
[----:B------:R-:W-:Y:S11]  /*0fa0*/  BRA.U !UP0, `(.L_x_20) ;  /* 0xfffffff908947547 */ /* 0x000ff6000b83ffff */
.L_x_16:
[----:B-1----:R-:W-:Y:S01]  /*0fb0*/  UIADD3 UR4, UPT, UPT, UR35, 0x2, URZ ;  /* 0x0000000223047890 */ /* 0x002fe2000fffe0ff */
[----:B------:R-:W1:Y:S01]  /*0fc0*/  S2UR UR12, SR_CgaCtaId ;  /* 0x00000000000c79c3 */ /* 0x000e620000008800 */
[----:B------:R-:W-:-:S04]  /*0fd0*/  UISETP.NE.AND UP0, UPT, UR35, 0x5, UPT ;  /* 0x000000052300788c */ /* 0x000fc8000bf05270 */
[----:B------:R-:W-:-:S04]  /*0fe0*/  USEL UR4, UR4, 0x1, UP0 ;  /* 0x0000000104047887 */ /* 0x000fc80008000000 */
[----:B------:R-:W-:Y:S02]  /*0ff0*/  UIADD3 UR5, UPT, UPT, UR4, 0x1, URZ ;  /* 0x0000000104057890 */ /* 0x000fe4000fffe0ff */
[----:B------:R-:W-:-:S04]  /*1000*/  UISETP.NE.AND UP1, UPT, UR4, 0x6, UPT ;  /* 0x000000060400788c */ /* 0x000fc8000bf25270 */
[----:B------:R-:W-:Y:S02]  /*1010*/  USEL UR5, UR5, 0x1, UP1 ;  /* 0x0000000105057887 */ /* 0x000fe40008800000 */
[----:B------:R-:W-:Y:S02]  /*1020*/  UISETP.EQ.XOR UP1, UPT, UR35, 0x5, !UP1 ;  /* 0x000000052300788c */ /* 0x000fe4000cf22a70 */
[----:B------:R-:W-:Y:S02]  /*1030*/  UIADD3 UR4, UPT, UPT, UR5, 0x1, URZ ;  /* 0x0000000105047890 */ /* 0x000fe4000fffe0ff */
[----:B------:R-:W-:Y:S02]  /*1040*/  UISETP.NE.AND UP0, UPT, UR5, 0x6, UPT ;  /* 0x000000060500788c */ /* 0x000fe4000bf05270 */
[----:B------:R-:W-:Y:S02]  /*1050*/  UISETP.EQ.XOR UP1, UPT, UR5, 0x6, UP1 ;  /* 0x000000060500788c */ /* 0x000fe40008f22a70 */
[----:B------:R-:W-:-:S04]  /*1060*/  USEL UR4, UR4, 0x1, UP0 ;  /* 0x0000000104047887 */ /* 0x000fc80008000000 */
[----:B------:R-:W-:Y:S02]  /*1070*/  UIADD3 UR6, UPT, UPT, UR4, 0x1, URZ ;  /* 0x0000000104067890 */ /* 0x000fe4000fffe0ff */
[----:B------:R-:W-:Y:S02]  /*1080*/  UISETP.NE.AND UP0, UPT, UR4, 0x6, UPT ;  /* 0x000000060400788c */ /* 0x000fe4000bf05270 */
[----:B------:R-:W-:Y:S02]  /*1090*/  UISETP.EQ.XOR UP1, UPT, UR4, 0x6, UP1 ;  /* 0x000000060400788c */ /* 0x000fe40008f22a70 */
[----:B------:R-:W-:Y:S01]  /*10a0*/  USEL UR6, UR6, 0x1, UP0 ;  /* 0x0000000106067887 */ /* 0x000fe20008000000 */
[----:B------:R-:W-:-:S03]  /*10b0*/  UMOV UR4, 0x400 ;  /* 0x0000040000047882 */ /* 0x000fc60000000000 */
[----:B------:R-:W-:Y:S02]  /*10c0*/  UISETP.EQ.XOR UP1, UPT, UR6, 0x6, UP1 ;  /* 0x000000060600788c */ /* 0x000fe40008f22a70 */
[----:B------:R-:W-:Y:S02]  /*10d0*/  UISETP.NE.AND UP0, UPT, UR6, 0x6, UPT ;  /* 0x000000060600788c */ /* 0x000fe4000bf05270 */
[----:B------:R-:W-:Y:S02]  /*10e0*/  USEL UR5, URZ, 0x1, !UP1 ;  /* 0x00000001ff057887 */ /* 0x000fe4000c800000 */
[----:B-1----:R-:W-:Y:S02]  /*10f0*/  ULEA UR4, UR12, UR4, 0x18 ;  /* 0x000000040c047291 */ /* 0x002fe4000f8ec0ff */
[----:B------:R-:W-:Y:S02]  /*1100*/  ULOP3.LUT UR5, UR36, UR5, URZ, 0x3c, !UPT ;  /* 0x0000000524057292 */ /* 0x000fe4000f8e3cff */
[----:B------:R-:W-:-:S02]  /*1110*/  USEL UR6, UR6, URZ, UP0 ;  /* 0x000000ff06067287 */ /* 0x000fc40008000000 */
[----:B------:R-:W-:Y:S02]  /*1120*/  USHF.L.U32 UR5, UR5, 0x1f, URZ ;  /* 0x0000001f05057899 */ /* 0x000fe400080006ff */
[----:B------:R-:W-:-:S04]  /*1130*/  ULEA UR4, UR6, UR4, 0x3 ;  /* 0x0000000406047291 */ /* 0x000fc8000f8e18ff */
[----:B------:R-:W-:-:S05]  /*1140*/  MOV R2, UR5 ;  /* 0x0000000500027c02 */ /* 0x000fca0008000f00 */
[----:B------:R-:W1:Y:S02]  /*1150*/  SYNCS.PHASECHK.TRANS64.TRYWAIT P0, [UR4+0x30], R2 ;  /* 0x00003002ff0075a7 */ /* 0x000e640008001104 */
[----:B-1----:R-:W-:Y:S05]  /*1160*/  @!P0 BRA `(.L_x_21) ;  /* 0x0000002c00948947 */ /* 0x002fea0003800000 */
.L_x_54:
[----:B------:R-:W-:-:S13]  /*1170*/  ELECT P0, URZ, PT ;  /* 0x0000000000ff782f */ /* 0x000fda0003800000 */
[----:B-1----:R-:W-:-:S04]  /*1180*/  @P0 MOV R2, 0x8400 ;  /* 0x0000840000020802 */ /* 0x002fc80000000f00 */
[----:B------:R1:W-:Y:S03]  /*1190*/  @P0 SYNCS.ARRIVE.TRANS64 RZ, [UR4], R2 ;  /* 0x00000002ffff09a7 */ /* 0x0003e60008000004 */
.L_x_15:
[----:B------:R-:W-:-:S13]  /*11a0*/  ISETP.NE.AND P0, PT, R7, 0x4, PT ;  /* 0x000000040700780c */ /* 0x000fda0003f05270 */
[----:B------:R-:W-:Y:S05]  /*11b0*/  @P0 BRA `(.L_x_22) ;  /* 0x0000000800b00947 */ /* 0x000fea0003800000 */
[----:B------:R-:W5:Y:S08]  /*11c0*/  S2UR UR27, SR_CTAID.Z ;  /* 0x00000000001b79c3 */ /* 0x000f700000002700 */
[----:B------:R-:W-:Y:S01]  /*11d0*/  BAR.SYNC.DEFER_BLOCKING 0x3, 0xa0 ;  /* 0x00c2800000007b1d */ /* 0x000fe20000010000 */
[----:B------:R-:W-:Y:S01]  /*11e0*/  HFMA2 R6, -RZ, RZ, 0, 5.9604644775390625e-08 ;  /* 0x00000001ff067431 */ /* 0x000fe200000001ff */
[----:B------:R-:W-:-:S04]  /*11f0*/  MOV R5, 0x1 ;  /* 0x0000000100057802 */ /* 0x000fc80000000f00 */
[----:B-1----:R-:W-:Y:S02]  /*1200*/  UMOV UR4, 0x400 ;  /* 0x0000040000047882 */ /* 0x002fe40000000000 */
[----:B------:R-:W-:Y:S02]  /*1210*/  ULEA UR12, UR12, UR4, 0x18 ;  /* 0x000000040c0c7291 */ /* 0x000fe4000f8ec0ff */
[----:B-----5:R-:W-:-:S09]  /*1220*/  UISETP.GT.U32.AND UP0, UPT, UR27, 0x1ff, UPT ;  /* 0x000001ff1b00788c */ /* 0x020fd2000bf04070 */
[----:B------:R-:W-:Y:S05]  /*1230*/  BRA.U UP0, `(.L_x_23) ;  /* 0x00000009005c7547 */ /* 0x000fea000b800000 */
[----:B------:R-:W1:Y:S01]  /*1240*/  LDS R2, [UR12+0x88] ;  /* 0x0000880cff027984 */ /* 0x000e620008000800 */
[----:B------:R-:W5:Y:S01]  /*1250*/  LDCU UR5, c[0x0][0x374] ;  /* 0x00006e80ff0577ac */ /* 0x000f620008000800 */
[----:B------:R-:W-:Y:S01]  /*1260*/  MOV R5, 0x1 ;  /* 0x0000000100057802 */ /* 0x000fe20000000f00 */
[----:B------:R-:W5:Y:S01]  /*1270*/  LDCU UR16, c[0x0][0x370] ;  /* 0x00006e00ff1077ac */ /* 0x000f620008000800 */
[----:B------:R-:W4:Y:S01]  /*1280*/  LDCU UR40, c[0x0][0x378] ;  /* 0x00006f00ff2877ac */ /* 0x000f220008000800 */
[----:B------:R-:W-:Y:S01]  /*1290*/  UMOV UR43, 0x8a02000 ;  /* 0x08a02000002b7882 */ /* 0x000fe20000000000 */
[----:B------:R-:W-:Y:S02]  /*12a0*/  USEL UR4, URZ, 0x4000, UP6 ;  /* 0x00004000ff047887 */ /* 0x000fe4000b000000 */
[----:B------:R-:W-:Y:S02]  /*12b0*/  USEL UR43, UR43, 0x8a00000, !UP5 ;  /* 0x08a000002b2b7887 */ /* 0x000fe4000e800000 */
[----:B------:R-:W-:-:S02]  /*12c0*/  UIADD3 UR19, UPT, UPT, UR12, 0x38000, URZ ;  /* 0x000380000c137890 */ /* 0x000fc4000fffe0ff */
[----:B------:R-:W-:Y:S02]  /*12d0*/  UIADD3 UR43, UPT, UPT, UR4, UR43, URZ ;  /* 0x0000002b042b7290 */ /* 0x000fe4000fffe0ff */
[----:B------:R-:W-:Y:S02]  /*12e0*/  UIADD3 UR20, UPT, UPT, UR12, 0x37400, URZ ;  /* 0x000374000c147890 */ /* 0x000fe4000fffe0ff */
[----:B-----5:R-:W-:Y:S02]  /*12f0*/  UIMAD UR16, UR5, UR16, URZ ;  /* 0x00000010051072a4 */ /* 0x020fe4000f8e02ff */
[----:B------:R-:W-:Y:S02]  /*1300*/  UIADD3 UR24, UPT, UPT, UR12, 0x7400, URZ ;  /* 0x000074000c187890 */ /* 0x000fe4000fffe0ff */
[----:B------:R-:W-:Y:S02]  /*1310*/  UIADD3 UR25, UPT, UPT, UR12, 0x1f400, URZ ;  /* 0x0001f4000c197890 */ /* 0x000fe4000fffe0ff */
[----:B----4-:R-:W-:Y:S01]  /*1320*/  UIMAD UR40, UR16, UR40, URZ ;  /* 0x00000028102872a4 */ /* 0x010fe2000f8e02ff */
[----:B------:R-:W-:Y:S01]  /*1330*/  UMOV UR31, 0x1 ;  /* 0x00000001001f7882 */ /* 0x000fe20000000000 */
[----:B------:R-:W-:-:S02]  /*1340*/  USHF.R.U32.HI UR19, URZ, 0x4, UR19 ;  /* 0x00000004ff137899 */ /* 0x000fc40008011613 */
[----:B------:R-:W-:Y:S02]  /*1350*/  USHF.R.U32.HI UR20, URZ, 0x4, UR20 ;  /* 0x00000004ff147899 */ /* 0x000fe40008011614 */
[----:B------:R-:W-:Y:S02]  /*1360*/  USHF.R.U32.HI UR24, URZ, 0x4, UR24 ;  /* 0x00000004ff187899 */ /* 0x000fe40008011618 */
[----:B------:R-:W-:Y:S01]  /*1370*/  USHF.R.U32.HI UR25, URZ, 0x4, UR25 ;  /* 0x00000004ff197899 */ /* 0x000fe20008011619 */
[----:B-1----:R-:W-:Y:S01]  /*1380*/  R2UR UR41, R2 ;  /* 0x00000000022972ca */ /* 0x002fe200000e0000 */
[----:B------:R-:W-:Y:S01]  /*1390*/  USHF.L.U32 UR31, UR31, UR28, URZ ;  /* 0x0000001c1f1f7299 */ /* 0x000fe200080006ff */
[----:B------:R-:W-:Y:S01]  /*13a0*/  UMOV UR29, 0x1 ;  /* 0x00000001001d7882 */ /* 0x000fe20000000000 */
[----:B------:R-:W-:Y:S02]  /*13b0*/  ULOP3.LUT UR19, UR19, 0x3fc0, URZ, 0xc0, !UPT ;  /* 0x00003fc013137892 */ /* 0x000fe4000f8ec0ff */
[----:B------:R-:W-:-:S02]  /*13c0*/  USHF.L.U32 UR29, UR29, UR28, URZ ;  /* 0x0000001c1d1d7299 */ /* 0x000fc400080006ff */
[----:B------:R-:W-:Y:S02]  /*13d0*/  ULOP3.LUT UR20, UR20, 0x3fc0, URZ, 0xc0, !UPT ;  /* 0x00003fc014147892 */ /* 0x000fe4000f8ec0ff */
[----:B------:R-:W-:Y:S02]  /*13e0*/  ULOP3.LUT UR24, UR24, 0x3fc0, URZ, 0xc0, !UPT ;  /* 0x00003fc018187892 */ /* 0x000fe4000f8ec0ff */
[----:B------:R-:W-:Y:S02]  /*13f0*/  ULOP3.LUT UR25, UR25, 0x3fc0, URZ, 0xc0, !UPT ;  /* 0x00003fc019197892 */ /* 0x000fe4000f8ec0ff */
[----:B------:R-:W-:Y:S02]  /*1400*/  UIADD3 UR10, UPT, UPT, UR41, 0x100, URZ ;  /* 0x00000100290a7890 */ /* 0x000fe4000fffe0ff */
[----:B------:R-:W-:Y:S02]  /*1410*/  UIADD3 UR8, UPT, UPT, UR41, 0x40000100, URZ ;  /* 0x4000010029087890 */ /* 0x000fe4000fffe0ff */
[----:B------:R-:W-:-:S02]  /*1420*/  UIADD3 UR6, UPT, UPT, UR41, -0x7fffff00, URZ ;  /* 0x8000010029067890 */ /* 0x000fc4000fffe0ff */
[----:B------:R-:W-:Y:S02]  /*1430*/  UIADD3 UR4, UPT, UPT, UR41, -0x3fffff00, URZ ;  /* 0xc000010029047890 */ /* 0x000fe4000fffe0ff */
[----:B------:R-:W-:Y:S02]  /*1440*/  UIADD3 UR11, UPT, UPT, UR41, 0x104, URZ ;  /* 0x00000104290b7890 */ /* 0x000fe4000fffe0ff */
[----:B------:R-:W-:Y:S02]  /*1450*/  UIADD3 UR9, UPT, UPT, UR41, 0x40000104, URZ ;  /* 0x4000010429097890 */ /* 0x000fe4000fffe0ff */
[----:B------:R-:W-:Y:S02]  /*1460*/  UIADD3 UR7, UPT, UPT, UR41, -0x7ffffefc, URZ ;  /* 0x8000010429077890 */ /* 0x000fe4000fffe0ff */
[----:B------:R-:W-:Y:S02]  /*1470*/  UIADD3 UR5, UPT, UPT, UR41, -0x3ffffefc, URZ ;  /* 0xc000010429057890 */ /* 0x000fe4000fffe0ff */
[----:B------:R-:W-:-:S02]  /*1480*/  USHF.R.U32.HI UR54, URZ, 0x1, UR10 ;  /* 0x00000001ff367899 */ /* 0x000fc4000801160a */
[----:B------:R-:W-:Y:S02]  /*1490*/  USHF.R.U32.HI UR18, URZ, 0x1, UR8 ;  /* 0x00000001ff127899 */ /* 0x000fe40008011608 */
[----:B------:R-:W-:Y:S02]  /*14a0*/  USHF.R.U32.HI UR17, URZ, 0x1, UR6 ;  /* 0x00000001ff117899 */ /* 0x000fe40008011606 */
[----:B------:R-:W-:Y:S02]  /*14b0*/  USHF.R.U32.HI UR42, URZ, 0x1, UR4 ;  /* 0x00000001ff2a7899 */ /* 0x000fe40008011604 */
[----:B------:R-:W-:Y:S02]  /*14c0*/  USHF.R.U32.HI UR26, URZ, 0x1a, UR11 ;  /* 0x0000001aff1a7899 */ /* 0x000fe4000801160b */
[----:B------:R-:W-:Y:S02]  /*14d0*/  USHF.R.U32.HI UR48, URZ, 0x1a, UR9 ;  /* 0x0000001aff307899 */ /* 0x000fe40008011609 */
[----:B------:R-:W-:-:S02]  /*14e0*/  USHF.R.U32.HI UR44, URZ, 0x1a, UR7 ;  /* 0x0000001aff2c7899 */ /* 0x000fc40008011607 */
[----:B------:R-:W-:Y:S02]  /*14f0*/  USHF.R.U32.HI UR16, URZ, 0x1a, UR5 ;  /* 0x0000001aff107899 */ /* 0x000fe40008011605 */
[----:B------:R-:W-:Y:S02]  /*1500*/  ULOP3.LUT UR54, UR54, 0x60000000, URZ, 0xc0, !UPT ;  /* 0x6000000036367892 */ /* 0x000fe4000f8ec0ff */
[----:B------:R-:W-:Y:S02]  /*1510*/  ULOP3.LUT UR18, UR18, 0x60000000, URZ, 0xc0, !UPT ;  /* 0x6000000012127892 */ /* 0x000fe4000f8ec0ff */
[----:B------:R-:W-:Y:S02]  /*1520*/  ULOP3.LUT UR17, UR17, 0x60000000, URZ, 0xc0, !UPT ;  /* 0x6000000011117892 */ /* 0x000fe4000f8ec0ff */
[----:B------:R-:W-:Y:S02]  /*1530*/  ULOP3.LUT UR42, UR42, 0x60000000, URZ, 0xc0, !UPT ;  /* 0x600000002a2a7892 */ /* 0x000fe4000f8ec0ff */
[----:B------:R-:W-:-:S02]  /*1540*/  ULOP3.LUT UR54, UR54, 0x30, UR26, 0xf8, !UPT ;  /* 0x0000003036367892 */ /* 0x000fc4000f8ef81a */
[----:B------:R-:W-:Y:S02]  /*1550*/  ULOP3.LUT UR48, UR18, 0x30, UR48, 0xf8, !UPT ;  /* 0x0000003012307892 */ /* 0x000fe4000f8ef830 */
[----:B------:R-:W-:Y:S02]  /*1560*/  ULOP3.LUT UR44, UR17, 0x30, UR44, 0xf8, !UPT ;  /* 0x00000030112c7892 */ /* 0x000fe4000f8ef82c */
[----:B------:R-:W-:Y:S02]  /*1570*/  ULOP3.LUT UR42, UR42, 0x30, UR16, 0xf8, !UPT ;  /* 0x000000302a2a7892 */ /* 0x000fe4000f8ef810 */
[----:B------:R-:W-:Y:S02]  /*1580*/  ULOP3.LUT UR31, UR31, 0x3, URZ, 0xfc, !UPT ;  /* 0x000000031f1f7892 */ /* 0x000fe4000f8efcff */
[----:B------:R-:W-:Y:S02]  /*1590*/  ULEA.HI UR40, UR40, UR40, URZ, 0x1 ;  /* 0x0000002828287291 */ /* 0x000fe4000f8f08ff */
[----:B------:R-:W-:-:S02]  /*15a0*/  ULOP3.LUT UR55, UR54, UR43, URZ, 0xfc, !UPT ;  /* 0x0000002b36377292 */ /* 0x000fc4000f8efcff */
[----:B------:R-:W-:Y:S02]  /*15b0*/  ULOP3.LUT UR49, UR48, UR43, URZ, 0xfc, !UPT ;  /* 0x0000002b30317292 */ /* 0x000fe4000f8efcff */
[----:B------:R-:W-:Y:S02]  /*15c0*/  ULOP3.LUT UR45, UR44, UR43, URZ, 0xfc, !UPT ;  /* 0x0000002b2c2d7292 */ /* 0x000fe4000f8efcff */
[----:B------:R-:W-:Y:S02]  /*15d0*/  ULOP3.LUT UR43, UR42, UR43, URZ, 0xfc, !UPT ;  /* 0x0000002b2a2b7292 */ /* 0x000fe4000f8efcff */
[----:B------:R-:W-:Y:S02]  /*15e0*/  ULOP3.LUT UR29, UR29, 0xffff, URZ, 0xc0, !UPT ;  /* 0x0000ffff1d1d7892 */ /* 0x000fe4000f8ec0ff */
[----:B------:R-:W-:Y:S02]  /*15f0*/  ULOP3.LUT UR19, UR19, 0x10000, URZ, 0xfc, !UPT ;  /* 0x0001000013137892 */ /* 0x000fe4000f8efcff */
[----:B------:R-:W-:-:S02]  /*1600*/  ULOP3.LUT UR20, UR20, 0x10000, URZ, 0xfc, !UPT ;  /* 0x0001000014147892 */ /* 0x000fc4000f8efcff */
[----:B------:R-:W-:Y:S02]  /*1610*/  ULOP3.LUT UR24, UR24, 0x10000, URZ, 0xfc, !UPT ;  /* 0x0001000018187892 */ /* 0x000fe4000f8efcff */
[----:B------:R-:W-:Y:S02]  /*1620*/  ULOP3.LUT UR25, UR25, 0x10000, URZ, 0xfc, !UPT ;  /* 0x0001000019197892 */ /* 0x000fe4000f8efcff */
[----:B------:R-:W-:Y:S02]  /*1630*/  ULOP3.LUT UR31, UR31, 0xffff, URZ, 0xc0, !UPT ;  /* 0x0000ffff1f1f7892 */ /* 0x000fe4000f8ec0ff */
[----:B------:R-:W-:Y:S01]  /*1640*/  USHF.R.S32.HI UR40, URZ, 0x1, UR40 ;  /* 0x00000001ff287899 */ /* 0x000fe20008011428 */
[----:B------:R-:W-:Y:S01]  /*1650*/  UMOV UR39, URZ ;  /* 0x000000ff00277c82 */ /* 0x000fe20008000000 */
[----:B------:R-:W-:Y:S01]  /*1660*/  UMOV UR37, URZ ;  /* 0x000000ff00257c82 */ /* 0x000fe20008000000 */
[----:B------:R-:W-:Y:S01]  /*1670*/  UMOV UR35, URZ ;  /* 0x000000ff00237c82 */ /* 0x000fe20008000000 */
[----:B------:R-:W-:Y:S01]  /*1680*/  UMOV UR54, URZ ;  /* 0x000000ff00367c82 */ /* 0x000fe20008000000 */
[----:B------:R-:W-:Y:S01]  /*1690*/  UMOV UR48, URZ ;  /* 0x000000ff00307c82 */ /* 0x000fe20008000000 */
[----:B------:R-:W-:Y:S01]  /*16a0*/  UMOV UR44, URZ ;  /* 0x000000ff002c7c82 */ /* 0x000fe20008000000 */
[----:B------:R-:W-:-:S05]  /*16b0*/  UMOV UR42, URZ ;  /* 0x000000ff002a7c82 */ /* 0x000fca0008000000 */
.L_x_28:
[----:B------:R-:W-:Y:S01]  /*16c0*/  USHF.L.U32 UR16, UR37, 0x1f, URZ ;  /* 0x0000001f25107899 */ /* 0x000fe200080006ff */
[----:B------:R-:W-:Y:S01]  /*16d0*/  SHF.L.U32 R3, R5, 0x1f, RZ ;  /* 0x0000001f05037819 */ /* 0x000fe200000006ff */
[----:B----4-:R-:W-:Y:S02]  /*16e0*/  ULEA UR18, UR35, UR12, 0x3 ;  /* 0x0000000c23127291 */ /* 0x010fe4000f8e18ff */
[----:B-1----:R-:W-:Y:S02]  /*16f0*/  ULEA UR17, UR39, UR12, 0x3 ;  /* 0x0000000c27117291 */ /* 0x002fe4000f8e18ff */
[----:B------:R-:W-:Y:S01]  /*1700*/  MOV R2, UR16 ;  /* 0x0000001000027c02 */ /* 0x000fe20008000f00 */
[----:B------:R-:W-:Y:S02]  /*1710*/  UIADD3 UR27, UPT, UPT, UR40, UR27, URZ ;  /* 0x0000001b281b7290 */ /* 0x000fe4000fffe0ff */
[----:B------:R-:W-:Y:S02]  /*1720*/  UPLOP3.LUT UP2, UPT, UPT, UPT, UPT, 0x40, 0x4 ;  /* 0x000000000004789c */ /* 0x000fe40003f4e870 */
[----:B-----5:R1:W4:Y:S01]  /*1730*/  SYNCS.PHASECHK.TRANS64.TRYWAIT P1, [UR18], R2 ;  /* 0x00000002ff0075a7 */ /* 0x0203220008021112 */
[----:B------:R-:W-:Y:S01]  /*1740*/  ULEA UR18, UR39, UR41, 0x7 ;  /* 0x0000002927127291 */ /* 0x000fe2000f8e38ff */
[----:B------:R-:W5:Y:S02]  /*1750*/  SYNCS.PHASECHK.TRANS64.TRYWAIT P0, [UR17+0x70], R3 ;  /* 0x00007003ff0075a7 */ /* 0x000f640008001111 */
[----:B-1--45:R-:W-:Y:S09]  /*1760*/  @!P0 BRA `(.L_x_24) ;  /* 0x0000002800348947 */ /* 0x032ff20003800000 */
.L_x_56:
[----:B------:R-:W-:-:S05]  /*1770*/  UMOV UR33, URZ ;  /* 0x000000ff00217c82 */ /* 0x000fca0008000000 */
.L_x_27:
[----:B------:R-:W-:Y:S02]  /*1780*/  USHF.L.U32 UR38, UR35, 0xa, URZ ;  /* 0x0000000a23267899 */ /* 0x000fe400080006ff */
[----:B------:R-:W-:Y:S02]  /*1790*/  UIADD3 UR26, UPT, UPT, UR35, 0x1, URZ ;  /* 0x00000001231a7890 */ /* 0x000fe4000fffe0ff */
[----:B------:R-:W-:Y:S02]  /*17a0*/  UISETP.GT.U32.AND UP0, UPT, UR33, 0x1e, UPT ;  /* 0x0000001e2100788c */ /* 0x000fe4000bf04070 */
[----:B----4-:R-:W-:Y:S02]  /*17b0*/  USHF.L.U32 UR60, UR35, 0x5, URZ ;  /* 0x00000005233c7899 */ /* 0x010fe400080006ff */
[----:B------:R-:W-:Y:S02]  /*17c0*/  UIADD3 UR34, UPT, UPT, UR38, 0x6, URZ ;  /* 0x0000000626227890 */ /* 0x000fe4000fffe0ff */
[----:B------:R-:W-:Y:S01]  /*17d0*/  ULEA UR16, UR35, UR12, 0x3 ;  /* 0x0000000c23107291 */ /* 0x000fe2000f8e18ff */
[----:B------:R-:W-:Y:S01]  /*17e0*/  PLOP3.LUT P0, PT, PT, PT, UP0, 0x80, 0x8 ;  /* 0x000000000008781c */ /* 0x000fe20003f0f008 */
[----:B------:R-:W-:Y:S02]  /*17f0*/  UISETP.NE.AND UP1, UPT, UR26, 0x6, UPT ;  /* 0x000000061a00788c */ /* 0x000fe4000bf25270 */
[----:B------:R-:W-:Y:S02]  /*1800*/  UIADD3 UR62, UPT, UPT, UR60, UR20, URZ ;  /* 0x000000143c3e7290 */ /* 0x000fe4000fffe0ff */
[----:B------:R-:W-:Y:S02]  /*1810*/  UIADD3 UR58, UPT, UPT, UR38, UR25, URZ ;  /* 0x00000019263a7290 */ /* 0x000fe4000fffe0ff */
[----:B------:R-:W-:Y:S02]  /*1820*/  UIADD3 UR56, UPT, UPT, UR38, UR24, URZ ;  /* 0x0000001826387290 */ /* 0x000fe4000fffe0ff */
[----:B------:R-:W-:Y:S02]  /*1830*/  UIADD3 UR52, UPT, UPT, UR25, 0x2, UR38 ;  /* 0x0000000219347890 */ /* 0x000fe4000fffe026 */
[----:B------:R-:W-:Y:S02]  /*1840*/  UIADD3 UR50, UPT, UPT, UR24, 0x2, UR38 ;  /* 0x0000000218327890 */ /* 0x000fe4000fffe026 */
[----:B------:R-:W-:Y:S02]  /*1850*/  UIADD3 UR46, UPT, UPT, UR25, 0x4, UR38 ;  /* 0x00000004192e7890 */ /* 0x000fe4000fffe026 */
[----:B------:R-:W-:Y:S02]  /*1860*/  UIADD3 UR36, UPT, UPT, UR34, UR25, URZ ;  /* 0x0000001922247290 */ /* 0x000fe4000fffe0ff */
[----:B------:R-:W-:Y:S02]  /*1870*/  UIADD3 UR60, UPT, UPT, UR60, UR19, URZ ;  /* 0x000000133c3c7290 */ /* 0x000fe4000fffe0ff */
[----:B------:R-:W-:Y:S02]  /*1880*/  UIADD3 UR38, UPT, UPT, UR24, 0x4, UR38 ;  /* 0x0000000418267890 */ /* 0x000fe4000fffe026 */
[----:B------:R-:W-:Y:S02]  /*1890*/  UIADD3 UR32, UPT, UPT, UR16, 0x30, URZ ;  /* 0x0000003010207890 */ /* 0x000fe4000fffe0ff */
[----:B------:R-:W-:Y:S02]  /*18a0*/  USEL UR30, URZ, 0x1, UP1 ;  /* 0x00000001ff1e7887 */ /* 0x000fe40008800000 */
[----:B------:R-:W-:Y:S02]  /*18b0*/  UIADD3 UR34, UPT, UPT, UR34, UR24, URZ ;  /* 0x0000001822227290 */ /* 0x000fe4000fffe0ff */
[----:B------:R-:W-:Y:S01]  /*18c0*/  USEL UR35, UR26, URZ, UP1 ;  /* 0x000000ff1a237287 */ /* 0x000fe20008800000 */
[----:B------:R-:W-:Y:S01]  /*18d0*/  UMOV UR63, 0x4008 ;  /* 0x00004008003f7882 */ /* 0x000fe20000000000 */
[----:B------:R-:W-:Y:S01]  /*18e0*/  UMOV UR61, 0x4008 ;  /* 0x00004008003d7882 */ /* 0x000fe20000000000 */
[----:B------:R-:W-:Y:S01]  /*18f0*/  UMOV UR59, 0x40004040 ;  /* 0x40004040003b7882 */ /* 0x000fe20000000000 */
[----:B------:R-:W-:Y:S01]  /*1900*/  UMOV UR57, 0x40004040 ;  /* 0x4000404000397882 */ /* 0x000fe20000000000 */
[----:B------:R-:W-:Y:S01]  /*1910*/  UMOV UR53, 0x40004040 ;  /* 0x4000404000357882 */ /* 0x000fe20000000000 */
[----:B------:R-:W-:Y:S01]  /*1920*/  UMOV UR51, 0x40004040 ;  /* 0x4000404000337882 */ /* 0x000fe20000000000 */
[----:B------:R-:W-:Y:S01]  /*1930*/  UMOV UR47, 0x40004040 ;  /* 0x40004040002f7882 */ /* 0x000fe20000000000 */
[----:B-----5:R-:W-:Y:S05]  /*1940*/  @P1 BRA `(.L_x_25) ;  /* 0x0000000000101947 */ /* 0x020fea0003800000 */
[----:B------:R-:W-:Y:S06]  /*1950*/  USHF.L.U32 UR26, UR37, 0x1f, URZ ;  /* 0x0000001f251a7899 */ /* 0x000fec00080006ff */
[----:B-1----:R-:W-:Y:S04]  /*1960*/  MOV R2, UR26 ;  /* 0x0000001a00027c02 */ /* 0x002fe80008000f00 */
[----:B------:R-:W1:Y:S02]  /*1970*/  SYNCS.PHASECHK.TRANS64.TRYWAIT P1, [UR16], R2 ;  /* 0x00000002ff0075a7 */ /* 0x000e640008021110 */
[----:B-1----:R-:W-:Y:S05]  /*1980*/  @!P1 BRA `(.L_x_26) ;  /* 0x0000002400cc9947 */ /* 0x002fea0003800000 */
.L_x_25:
[----:B------:R-:W-:Y:S01]  /*1990*/  ULOP3.LUT UR37, UR37, UR30, URZ, 0x3c, !UPT ;  /* 0x0000001e25257292 */ /* 0x000fe2000f8e3cff */
[----:B------:R-:W-:Y:S01]  /*19a0*/  PLOP3.LUT P1, PT, PT, PT, PT, 0x80, 0x8 ;  /* 0x000000000008781c */ /* 0x000fe20003f2f070 */
[----:B------:R-:W-:Y:S01]  /*19b0*/  @!UP0 ULEA UR26, UR35, UR12, 0x3 ;  /* 0x0000000c231a8291 */ /* 0x000fe2000f8e18ff */
[----:B------:R4:W-:Y:S01]  /*19c0*/  UTCCP.T.S.4x32dp128bit tmem[UR41+0x100], gdesc[UR62] ;  /* 0x0001003e290079e7 */ /* 0x0009e20009100000 */
[----:B------:R-:W-:Y:S01]  /*19d0*/  @!UP0 USHF.L.U32 UR16, UR37, 0x1f, URZ ;  /* 0x0000001f25108899 */ /* 0x000fe200080006ff */
[----:B------:R4:W-:Y:S01]  /*19e0*/  UTCCP.T.S.4x32dp128bit tmem[UR41+0x104], gdesc[UR60] ;  /* 0x0001043c290079e7 */ /* 0x0009e20009100000 */
[----:B------:R4:W-:Y:S01]  /*19f0*/  UTCQMMA gdesc[UR56], gdesc[UR58], tmem[UR18], tmem[UR54], idesc[UR55], tmem[UR10], UP2 ;  /* 0x000a363a38007dea */ /* 0x0009e20009000312 */
[----:B------:R-:W-:Y:S01]  /*1a00*/  UMOV UR64, UR38 ;  /* 0x0000002600407c82 */ /* 0x000fe20008000000 */
[----:B------:R-:W-:Y:S01]  /*1a10*/  UMOV UR65, 0x40004040 ;  /* 0x4000404000417882 */ /* 0x000fe20000000000 */
[----:B------:R4:W-:Y:S01]  /*1a20*/  UTCQMMA gdesc[UR50], gdesc[UR52], tmem[UR18], tmem[UR48], idesc[UR49], tmem[UR8], UPT ;  /* 0x0008303432007dea */ /* 0x0009e2000b800312 */
[----:B-1----:R-:W-:Y:S01]  /*1a30*/  MOV R2, UR16 ;  /* 0x0000001000027c02 */ /* 0x002fe20008000f00 */
[----:B------:R-:W-:Y:S01]  /*1a40*/  UMOV UR66, UR36 ;  /* 0x0000002400427c82 */ /* 0x000fe20008000000 */
[----:B------:R-:W-:Y:S01]  /*1a50*/  UMOV UR67, 0x40004040 ;  /* 0x4000404000437882 */ /* 0x000fe20000000000 */
[----:B------:R-:W-:Y:S01]  /*1a60*/  UMOV UR68, UR34 ;  /* 0x0000002200447c82 */ /* 0x000fe20008000000 */
[----:B------:R-:W-:Y:S01]  /*1a70*/  UMOV UR69, 0x40004040 ;  /* 0x4000404000457882 */ /* 0x000fe20000000000 */
[----:B------:R4:W-:Y:S01]  /*1a80*/  UTCQMMA gdesc[UR64], gdesc[UR46], tmem[UR18], tmem[UR44], idesc[UR45], tmem[UR6], UPT ;  /* 0x00062c2e40007dea */ /* 0x0009e2000b800312 */
[----:B------:R4:W-:Y:S01]  /*1a90*/  UTCQMMA gdesc[UR68], gdesc[UR66], tmem[UR18], tmem[UR42], idesc[UR43], tmem[UR4], UPT ;  /* 0x00042a4244007dea */ /* 0x0009e2000b800312 */
[----:B------:R4:W-:Y:S01]  /*1aa0*/  UTCBAR.MULTICAST [UR32], URZ, UR31 ;  /* 0x000000ff200073e9 */ /* 0x0009e2000800081f */
[----:B------:R4:W5:Y:S01]  /*1ab0*/  @!P0 SYNCS.PHASECHK.TRANS64.TRYWAIT P1, [UR26], R2 ;  /* 0x00000002ff0085a7 */ /* 0x000962000802111a */
[----:B------:R-:W-:Y:S02]  /*1ac0*/  UIADD3 UR33, UPT, UPT, UR33, 0x1, URZ ;  /* 0x0000000121217890 */ /* 0x000fe4000fffe0ff */
[----:B------:R-:W-:Y:S02]  /*1ad0*/  UPLOP3.LUT UP2, UPT, UPT, UPT, UPT, 0x80, 0x8 ;  /* 0x000000000008789c */ /* 0x000fe40003f4f070 */
[----:B------:R-:W-:Y:S09]  /*1ae0*/  UISETP.NE.AND UP0, UPT, UR33, 0x20, UPT ;  /* 0x000000202100788c */ /* 0x000ff2000bf05270 */
[----:B------:R-:W-:Y:S05]  /*1af0*/  BRA.U UP0, `(.L_x_27) ;  /* 0xfffffffd00207547 */ /* 0x000fea000b83ffff */
[----:B------:R-:W-:Y:S02]  /*1b00*/  UIADD3 UR17, UPT, UPT, UR17, 0x60, URZ ;  /* 0x0000006011117890 */ /* 0x000fe4000fffe0ff */
[----:B------:R-:W-:-:S04]  /*1b10*/  UIADD3 UR39, UPT, UPT, UR39, 0x1, URZ ;  /* 0x0000000127277890 */ /* 0x000fc8000fffe0ff */
[----:B------:R-:W-:-:S03]  /*1b20*/  UISETP.NE.AND UP0, UPT, UR39, 0x2, UPT ;  /* 0x000000022700788c */ /* 0x000fc6000bf05270 */
[----:B------:R1:W-:Y:S01]  /*1b30*/  UTCBAR.MULTICAST [UR17], URZ, UR29 ;  /* 0x000000ff110073e9 */ /* 0x0003e2000800081d */
[----:B------:R-:W-:Y:S02]  /*1b40*/  USEL UR39, UR39, URZ, UP0 ;  /* 0x000000ff27277287 */ /* 0x000fe40008000000 */
[----:B------:R-:W-:Y:S02]  /*1b50*/  USEL UR16, URZ, 0x1, UP0 ;  /* 0x00000001ff107887 */ /* 0x000fe40008000000 */
[----:B------:R-:W-:-:S04]  /*1b60*/  UISETP.GE.AND UP0, UPT, UR27, 0x200, UPT ;  /* 0x000002001b00788c */ /* 0x000fc8000bf06270 */
[----:B------:R-:W-:-:S05]  /*1b70*/  LOP3.LUT R5, R5, UR16, RZ, 0x3c, !PT ;  /* 0x0000001005057c12 */ /* 0x000fca000f8e3cff */
[----:B------:R-:W-:Y:S05]  /*1b80*/  BRA.U !UP0, `(.L_x_28) ;  /* 0xfffffff908cc7547 */ /* 0x000fea000b83ffff */
[----:B------:R-:W-:-:S06]  /*1b90*/  UIADD3 UR39, UPT, UPT, UR39, 0x1, URZ ;  /* 0x0000000127277890 */ /* 0x000fcc000fffe0ff */
[----:B------:R-:W-:Y:S02]  /*1ba0*/  MOV R6, UR39 ;  /* 0x0000002700067c02 */ /* 0x000fe40008000f00 */
.L_x_23:
[----:B------:R-:W-:-:S09]  /*1bb0*/  UISETP.NE.AND UP0, UPT, UR28, URZ, UPT ;  /* 0x000000ff1c00728c */ /* 0x000fd2000bf05270 */
[----:B------:R-:W-:Y:S05]  /*1bc0*/  BRA.U UP0, `(.L_x_22) ;  /* 0x00000001002c7547 */ /* 0x000fea000b800000 */
[----:B----4-:R-:W4:Y:S01]  /*1bd0*/  S2R R2, SR_CgaCtaId ;  /* 0x0000000000027919 */ /* 0x010f220000008800 */
[----:B------:R-:W-:Y:S02]  /*1be0*/  ISETP.NE.AND P0, PT, R6, 0x2, PT ;  /* 0x000000020600780c */ /* 0x000fe40003f05270 */
[----:B------:R-:W-:Y:S02]  /*1bf0*/  MOV R3, 0x400 ;  /* 0x0000040000037802 */ /* 0x000fe40000000f00 */
[----:B------:R-:W-:-:S04]  /*1c00*/  SEL R4, RZ, 0x1, P0 ;  /* 0x00000001ff047807 */ /* 0x000fc80000000000 */
[----:B------:R-:W-:-:S05]  /*1c10*/  LOP3.LUT R4, R5, R4, RZ, 0x3c, !PT ;  /* 0x0000000405047212 */ /* 0x000fca00078e3cff */
[----:B------:R-:W-:Y:S01]  /*1c20*/  IMAD.U32 R4, R4, -0x80000000, RZ ;  /* 0x8000000004047824 */ /* 0x000fe200078e00ff */
[----:B----4-:R-:W-:Y:S02]  /*1c30*/  LEA R2, R2, R3, 0x18 ;  /* 0x0000000302027211 */ /* 0x010fe400078ec0ff */
[----:B------:R-:W-:-:S05]  /*1c40*/  SEL R3, R6, RZ, P0 ;  /* 0x000000ff06037207 */ /* 0x000fca0000000000 */
[----:B------:R-:W-:-:S04]  /*1c50*/  IMAD R2, R3, 0x8, R2 ;  /* 0x0000000803027824 */ /* 0x000fc800078e0202 */
[----:B------:R-:W4:Y:S02]  /*1c60*/  SYNCS.PHASECHK.TRANS64.TRYWAIT P0, [R2+URZ+0x70], R4 ;  /* 0x00007004020075a7 */ /* 0x000f2400080011ff */
[----:B----4-:R-:W-:Y:S05]  /*1c70*/  @!P0 BRA `(.L_x_29) ;  /* 0x0000002400308947 */ /* 0x010fea0003800000 */
.L_x_22:
[----:B------:R-:W-:-:S13]  /*1c80*/  ISETP.GT.AND P0, PT, R7, 0x3, PT ;  /* 0x000000030700780c */ /* 0x000fda0003f04270 */
[----:B-12345:R-:W-:Y:S05]  /*1c90*/  @P0 EXIT ;  /* 0x000000000000094d */ /* 0x03efea0003800000 */
[----:B------:R-:W-:-:S13]  /*1ca0*/  ISETP.NE.AND P0, PT, R7, RZ, PT ;  /* 0x000000ff0700720c */ /* 0x000fda0003f05270 */
[----:B------:R-:W-:Y:S05]  /*1cb0*/  @P0 BRA `(.L_x_30) ;  /* 0x0000000000b80947 */ /* 0x000fea0003800000 */
[----:B------:R-:W1:Y:S01]  /*1cc0*/  S2UR UR6, SR_CgaCtaId ;  /* 0x00000000000679c3 */ /* 0x000e620000008800 */
[----:B------:R-:W-:Y:S01]  /*1cd0*/  NOP ;  /* 0x0000000000007918 */ /* 0x000fe20000000000 */
[----:B------:R-:W-:Y:S01]  /*1ce0*/  UMOV UR4, 0x40 ;  /* 0x0000004000047882 */ /* 0x000fe20000000000 */
[----:B------:R-:W-:Y:S01]  /*1cf0*/  UMOV UR5, 0x400 ;  /* 0x0000040000057882 */ /* 0x000fe20000000000 */
[----:B-1----:R-:W-:Y:S02]  /*1d00*/  ULEA UR4, UR6, UR4, 0x18 ;  /* 0x0000000406047291 */ /* 0x002fe4000f8ec0ff */
[----:B------:R-:W-:-:S07]  /*1d10*/  ULEA UR5, UR6, UR5, 0x18 ;  /* 0x0000000506057291 */ /* 0x000fce000f8ec0ff */
[----:B------:R-:W1:Y:S02]  /*1d20*/  LDS.U8 R2, [UR4] ;  /* 0x00000004ff027984 */ /* 0x000e640008000000 */
[----:B-1----:R-:W-:-:S13]  /*1d30*/  ISETP.NE.AND P0, PT, R2, RZ, PT ;  /* 0x000000ff0200720c */ /* 0x002fda0003f05270 */
[----:B------:R-:W-:Y:S05]  /*1d40*/  @P0 BRA `(.L_x_31) ;  /* 0x00000000007c0947 */ /* 0x000fea0003800000 */
[----:B------:R-:W-:-:S13]  /*1d50*/  ELECT P0, URZ, PT ;  /* 0x0000000000ff782f */ /* 0x000fda0003800000 */
[----:B------:R-:W-:Y:S05]  /*1d60*/  @!P0 BRA `(.L_x_32) ;  /* 0x0000000000848947 */ /* 0x000fea0003800000 */
[----:B------:R-:W-:Y:S01]  /*1d70*/  UMOV UR4, 0x10 ;  /* 0x0000001000047882 */ /* 0x000fe20000000000 */
[----:B------:R-:W-:-:S04]  /*1d80*/  IMAD.MOV.U32 R3, RZ, RZ, 0xffff ;  /* 0x0000ffffff037424 */ /* 0x000fc800078e00ff */
[----:B------:R-:W-:Y:S04]  /*1d90*/  DEPBAR.LE SB1, 0x36 ;  /* 0x00009d800000791a */ /* 0x000fe80000000000 */
[----:B------:R-:W1:Y:S02]  /*1da0*/  UTCATOMSWS.FIND_AND_SET.ALIGN UP0, UR4, UR4 ;  /* 0x00000004000475e3 */ /* 0x000e640008000800 */
[----:B-1----:R-:W-:Y:S01]  /*1db0*/  PLOP3.LUT P0, PT, PT, PT, UP0, 0x80, 0x8 ;  /* 0x000000000008781c */ /* 0x002fe20003f0f008 */
[----:B------:R-:W-:-:S03]  /*1dc0*/  IMAD.U32 R4, RZ, RZ, UR4 ;  /* 0x00000004ff047e24 */ /* 0x000fc6000f8e00ff */
[----:B------:R-:W-:-:S04]  /*1dd0*/  SEL R2, RZ, 0xffffffff, !P0 ;  /* 0xffffffffff027807 */ /* 0x000fc80004000000 */
[----:B------:R-:W-:Y:S01]  /*1de0*/  ISETP.NE.AND P0, PT, R2, RZ, PT ;  /* 0x000000ff0200720c */ /* 0x000fe20003f05270 */
[----:B------:R-:W-:-:S12]  /*1df0*/  IMAD.MOV.U32 R2, RZ, RZ, 0x1 ;  /* 0x00000001ff027424 */ /* 0x000fd800078e00ff */
[----:B------:R-:W-:Y:S05]  /*1e00*/  @P0 BRA `(.L_x_33) ;  /* 0x0000000000240947 */ /* 0x000fea0003800000 */
.L_x_34:
[----:B------:R-:W-:Y:S05]  /*1e10*/  NANOSLEEP 0x64 ;  /* 0x000000640000795d */ /* 0x000fea0003800000 */
[----:B------:R-:W-:-:S05]  /*1e20*/  UMOV UR4, 0x10 ;  /* 0x0000001000047882 */ /* 0x000fca0000000000 */
[----:B------:R-:W-:Y:S04]  /*1e30*/  DEPBAR.LE SB1, 0x36 ;  /* 0x00009d800000791a */ /* 0x000fe80000000000 */
[----:B------:R-:W1:Y:S02]  /*1e40*/  UTCATOMSWS.FIND_AND_SET.ALIGN UP0, UR4, UR4 ;  /* 0x00000004000475e3 */ /* 0x000e640008000800 */
[----:B-1----:R-:W-:-:S04]  /*1e50*/  PLOP3.LUT P0, PT, PT, PT, UP0, 0x80, 0x8 ;  /* 0x000000000008781c */ /* 0x002fc80003f0f008 */
[----:B------:R-:W-:-:S04]  /*1e60*/  SEL R4, RZ, 0xffffffff, !P0 ;  /* 0xffffffffff047807 */ /* 0x000fc80004000000 */
[----:B------:R-:W-:Y:S01]  /*1e70*/  ISETP.NE.AND P0, PT, R4, RZ, PT ;  /* 0x000000ff0400720c */ /* 0x000fe20003f05270 */
[----:B------:R-:W-:-:S12]  /*1e80*/  IMAD.U32 R4, RZ, RZ, UR4 ;  /* 0x00000004ff047e24 */ /* 0x000fd8000f8e00ff */
[----:B------:R-:W-:Y:S05]  /*1e90*/  @!P0 BRA `(.L_x_34) ;  /* 0xfffffffc00dc8947 */ /* 0x000fea000383ffff */
.L_x_33:
[C---:B------:R-:W-:Y:S01]  /*1ea0*/  VIADD R5, R4.reuse, 0x10 ;  /* 0x0000001004057836 */ /* 0x040fe20000000000 */
[----:B------:R-:W-:Y:S01]  /*1eb0*/  UMOV UR4, 0x50 ;  /* 0x0000005000047882 */ /* 0x000fe20000000000 */
[----:B------:R-:W-:Y:S01]  /*1ec0*/  SHF.L.U32 R3, R3, R4, RZ ;  /* 0x0000000403037219 */ /* 0x000fe200000006ff */
[----:B------:R-:W-:Y:S01]  /*1ed0*/  ULEA UR4, UR6, UR4, 0x18 ;  /* 0x0000000406047291 */ /* 0x000fe2000f8ec0ff */
[----:B------:R-:W-:Y:S01]  /*1ee0*/  IMAD.SHL.U32 R4, R4, 0x20, RZ ;  /* 0x0000002004047824 */ /* 0x000fe200078e00ff */
[----:B------:R-:W-:-:S04]  /*1ef0*/  SHF.L.U32 R2, R2, R5, RZ ;  /* 0x0000000502027219 */ /* 0x000fc800000006ff */
[----:B------:R-:W-:-:S05]  /*1f00*/  LOP3.LUT R2, R2, R3, RZ, 0xfc, !PT ;  /* 0x0000000302027212 */ /* 0x000fca00078efcff */
[----:B------:R1:W-:Y:S04]  /*1f10*/  ATOMS.OR RZ, [UR4], R2 ;  /* 0x00000002ffff798c */ /* 0x0003e8000b000004 */
[----:B------:R1:W-:Y:S01]  /*1f20*/  STS [UR5+0x88], R4 ;  /* 0x00008804ff007988 */ /* 0x0003e20008000805 */
[----:B------:R-:W-:Y:S05]  /*1f30*/  BRA `(.L_x_32) ;  /* 0x0000000000107947 */ /* 0x000fea0003800000 */
.L_x_31:
[----:B------:R-:W-:-:S05]  /*1f40*/  MOV R2, 0xffffffff ;  /* 0xffffffff00027802 */ /* 0x000fca0000000f00 */
[----:B------:R1:W-:Y:S02]  /*1f50*/  STS [UR5+0x88], R2 ;  /* 0x00008802ff007988 */ /* 0x0003e40008000805 */
[----:B-1----:R-:W-:Y:S02]  /*1f60*/  MOV R2, 0x1f80 ;  /* 0x00001f8000027802 */ /* 0x002fe40000000f00 */
[----:B------:R-:W-:Y:S05]  /*1f70*/  CALL.REL.NOINC `($__internal_1_$__cuda_sm10x_tcgen05_guardrail_trap_phase_invalid_during_alloc) ;  /* 0x0000002000ac7944 */ /* 0x000fea0003c00000 */
.L_x_32:
[----:B------:R-:W-:Y:S05]  /*1f80*/  WARPSYNC.ALL ;  /* 0x0000000000007948 */ /* 0x000fea0003800000 */
[----:B------:R-:W-:Y:S01]  /*1f90*/  NOP ;  /* 0x0000000000007918 */ /* 0x000fe20000000000 */
.L_x_30:
[----:B------:R-:W2:Y:S08]  /*1fa0*/  S2UR UR4, SR_CgaCtaId ;  /* 0x00000000000479c3 */ /* 0x000eb00000008800 */
[----:B------:R-:W-:Y:S06]  /*1fb0*/  BAR.SYNC.DEFER_BLOCKING 0x3, 0xa0 ;  /* 0x00c2800000007b1d */ /* 0x000fec0000010000 */
[----:B------:R-:W-:-:S02]  /*1fc0*/  UMOV UR5, 0x400 ;  /* 0x0000040000057882 */ /* 0x000fc40000000000 */
[----:B------:R-:W3:Y:S01]  /*1fd0*/  S2UR UR48, SR_CTAID.Z ;  /* 0x00000000003079c3 */ /* 0x000ee20000002700 */
[----:B--2---:R-:W-:-:S06]  /*1fe0*/  ULEA UR4, UR4, UR5, 0x18 ;  /* 0x0000000504047291 */ /* 0x004fcc000f8ec0ff */
[----:B------:R-:W-:Y:S01]  /*1ff0*/  MOV R3, UR4 ;  /* 0x0000000400037c02 */ /* 0x000fe20008000f00 */
[----:B---3--:R-:W-:-:S04]  /*2000*/  UISETP.GT.U32.AND UP0, UPT, UR48, 0x1ff, UPT ;  /* 0x000001ff3000788c */ /* 0x008fc8000bf04070 */
[----:B------:R2:W3:Y:S05]  /*2010*/  LDS R45, [R3+0x88] ;  /* 0x00008800032d7984 */ /* 0x0004ea0000000800 */
[----:B------:R-:W-:Y:S05]  /*2020*/  BRA.U UP0, `(.L_x_35) ;  /* 0x0000001d00187547 */ /* 0x000fea000b800000 */
[----:B------:R-:W4:Y:S01]  /*2030*/  LDCU.64 UR34, c[0x0][0x648] ;  /* 0x0000c900ff2277ac */ /* 0x000f220008000a00 */
[----:B-1----:R-:W-:Y:S01]  /*2040*/  IMAD.SHL.U32 R2, R0, 0x20, RZ ;  /* 0x0000002000027824 */ /* 0x002fe200078e00ff */
[----:B------:R-:W1:Y:S01]  /*2050*/  S2UR UR39, SR_CTAID.X ;  /* 0x00000000002779c3 */ /* 0x000e620000002500 */
[----:B------:R-:W-:Y:S01]  /*2060*/  SHF.R.U32.HI R0, RZ, 0x5, R0 ;  /* 0x00000005ff007819 */ /* 0x000fe20000011600 */
[----:B------:R-:W5:Y:S01]  /*2070*/  LDCU UR6, c[0x0][0x658] ;  /* 0x0000cb00ff0677ac */ /* 0x000f620008000800 */
[----:B------:R-:W2:Y:S01]  /*2080*/  S2R R37, SR_LANEID ;  /* 0x0000000000257919 */ /* 0x000ea20000000000 */
[----:B------:R-:W-:Y:S01]  /*2090*/  LOP3.LUT R5, R2, 0x3e0, RZ, 0xc0, !PT ;  /* 0x000003e002057812 */ /* 0x000fe200078ec0ff */
[----:B------:R-:W-:Y:S01]  /*20a0*/  HFMA2 R36, -RZ, RZ, 0, 0 ;  /* 0x00000000ff247431 */ /* 0x000fe200000001ff */
[----:B------:R-:W3:Y:S01]  /*20b0*/  LDCU UR37, c[0x0][0x374] ;  /* 0x00006e80ff2577ac */ /* 0x000ee20008000800 */
[----:B------:R-:W-:Y:S01]  /*20c0*/  BSSY B1, `(.L_x_35) ;  /* 0x00001bc000017945 */ /* 0x000fe20003800000 */
[----:B------:R-:W2:Y:S01]  /*20d0*/  S2UR UR32, SR_CgaCtaId ;  /* 0x00000000002079c3 */ /* 0x000ea20000008800 */
[C---:B------:R-:W-:Y:S01]  /*20e0*/  IMAD R2, R0.reuse, 0x400, R5 ;  /* 0x0000040000027824 */ /* 0x040fe200078e0205 */
[----:B------:R-:W1:Y:S01]  /*20f0*/  LDCU.64 UR44, c[0x0][0x348] ;  /* 0x00006900ff2c77ac */ /* 0x000e620008000a00 */
[----:B------:R-:W-:Y:S01]  /*2100*/  IMAD.U32 R44, RZ, RZ, UR48 ;  /* 0x00000030ff2c7e24 */ /* 0x000fe2000f8e00ff */
[----:B------:R-:W-:Y:S01]  /*2110*/  CS2R R38, SRZ ;  /* 0x0000000000267805 */ /* 0x000fe2000001ff00 */
[----:B------:R-:W-:Y:S01]  /*2120*/  IMAD.IADD R5, R3, 0x1, R2 ;  /* 0x0000000103057824 */ /* 0x000fe200078e0202 */
[----:B------:R-:W-:Y:S01]  /*2130*/  UMOV UR33, 0x400 ;  /* 0x0000040000217882 */ /* 0x000fe20000000000 */
[----:B------:R-:W-:Y:S01]  /*2140*/  IMAD R42, R0, 0x4, R3 ;  /* 0x00000004002a7824 */ /* 0x000fe200078e0203 */
[----:B----4-:R-:W-:Y:S01]  /*2150*/  UIMAD.WIDE.U32 UR4, UR48, UR35, URZ ;  /* 0x00000023300472a5 */ /* 0x010fe2000f8e00ff */
[----:B------:R-:W4:Y:S01]  /*2160*/  S2UR UR30, SR_CgaCtaId ;  /* 0x00000000001e79c3 */ /* 0x000f220000008800 */
[----:B------:R-:W3:Y:S01]  /*2170*/  LDCU UR35, c[0x0][0x370] ;  /* 0x00006e00ff2377ac */ /* 0x000ee20008000800 */
[C---:B------:R-:W-:Y:S01]  /*2180*/  IADD3 R2, PT, PT, R5.reuse, 0x410, RZ ;  /* 0x0000041005027810 */ /* 0x040fe20007ffe0ff */
[----:B------:R-:W-:Y:S01]  /*2190*/  VIADD R5, R5, 0x400 ;  /* 0x0000040005057836 */ /* 0x000fe20000000000 */
[----:B------:R-:W-:-:S02]  /*21a0*/  UIADD3 UR4, UPT, UPT, -UR5, UR48, URZ ;  /* 0x0000003005047290 */ /* 0x000fc4000fffe1ff */
[----:B------:R-:W-:Y:S01]  /*21b0*/  SHF.R.U32.HI R41, RZ, 0x3, R2 ;  /* 0x00000003ff297819 */ /* 0x000fe20000011602 */
[----:B------:R-:W2:Y:S01]  /*21c0*/  LDCU UR49, c[0x0][0x378] ;  /* 0x00006f00ff3177ac */ /* 0x000ea20008000800 */
[----:B------:R-:W4:Y:S01]  /*21d0*/  S2UR UR28, SR_CgaCtaId ;  /* 0x00000000001c79c3 */ /* 0x000f220000008800 */
[----:B------:R-:W-:Y:S01]  /*21e0*/  SHF.R.U32.HI R40, RZ, 0x3, R5 ;  /* 0x00000003ff287819 */ /* 0x000fe20000011605 */
[----:B---3--:R-:W-:Y:S01]  /*21f0*/  IMAD R43, R0, 0x200000, R45 ;  /* 0x00200000002b7824 */ /* 0x008fe200078e022d */
[----:B------:R-:W-:Y:S01]  /*2200*/  USHF.R.U32.HI UR4, URZ, UR23, UR4 ;  /* 0x00000017ff047299 */ /* 0x000fe20008011604 */
[----:B------:R-:W-:Y:S01]  /*2210*/  LOP3.LUT R41, R2, 0x10, R41, 0x78, !PT ;  /* 0x0000001002297812 */ /* 0x000fe200078e7829 */
[----:B-1----:R-:W-:Y:S01]  /*2220*/  USHF.L.U32 UR39, UR39, 0x7, URZ ;  /* 0x0000000727277899 */ /* 0x002fe200080006ff */
[----:B------:R-:W-:Y:S01]  /*2230*/  LOP3.LUT R40, R5, 0x10, R40, 0x78, !PT ;  /* 0x0000001005287812 */ /* 0x000fe200078e7828 */
[----:B------:R-:W-:Y:S01]  /*2240*/  UIADD3 UR4, UPT, UPT, UR5, UR4, URZ ;  /* 0x0000000405047290 */ /* 0x000fe2000fffe0ff */
[----:B------:R-:W1:Y:S01]  /*2250*/  S2UR UR26, SR_CgaCtaId ;  /* 0x00000000001a79c3 */ /* 0x000e620000008800 */
[----:B------:R-:W-:-:S02]  /*2260*/  UIADD3 UR42, UP3, UPT, UR44, 0x240, URZ ;  /* 0x000002402c2a7890 */ /* 0x000fc4000ff7e0ff */
[----:B------:R-:W-:Y:S02]  /*2270*/  USHF.R.U32.HI UR4, URZ, UR22, UR4 ;  /* 0x00000016ff047299 */ /* 0x000fe40008011604 */
[----:B------:R-:W-:Y:S02]  /*2280*/  UIMAD UR50, UR37, UR35, URZ ;  /* 0x00000023253272a4 */ /* 0x000fe4000f8e02ff */
[----:B------:R-:W-:Y:S01]  /*2290*/  UIADD3 UR4, UPT, UPT, -UR4, URZ, URZ ;  /* 0x000000ff04047290 */ /* 0x000fe2000fffe1ff */
[----:B------:R-:W3:Y:S01]  /*22a0*/  S2UR UR24, SR_CgaCtaId ;  /* 0x00000000001879c3 */ /* 0x000ee20000008800 */
[----:B--2---:R-:W-:Y:S02]  /*22b0*/  UIMAD UR49, UR50, UR49, URZ ;  /* 0x00000031323172a4 */ /* 0x004fe4000f8e02ff */
[----:B------:R-:W-:Y:S02]  /*22c0*/  UIMAD UR34, UR4, UR34, UR48 ;  /* 0x00000022042272a4 */ /* 0x000fe4000f8e0230 */
[----:B------:R-:W-:-:S02]  /*22d0*/  UIADD3 UR40, UP2, UPT, UR44, 0x240, URZ ;  /* 0x000002402c287890 */ /* 0x000fc4000ff5e0ff */
[----:B-----5:R-:W-:Y:S02]  /*22e0*/  UIMAD.WIDE.U32 UR6, UR34, UR6, URZ ;  /* 0x00000006220672a5 */ /* 0x020fe4000f8e00ff */
[----:B------:R-:W-:Y:S01]  /*22f0*/  UIADD3 UR38, UP1, UPT, UR44, 0x240, URZ ;  /* 0x000002402c267890 */ /* 0x000fe2000ff3e0ff */
[----:B------:R-:W2:Y:S01]  /*2300*/  LDCU.64 UR4, c[0x0][0x660] ;  /* 0x0000cc00ff0477ac */ /* 0x000ea20008000a00 */
[----:B------:R-:W-:Y:S02]  /*2310*/  UIADD3 UR6, UPT, UPT, UR34, -UR7, URZ ;  /* 0x8000000722067290 */ /* 0x000fe4000fffe0ff */
[----:B------:R-:W-:Y:S02]  /*2320*/  UIADD3 UR36, UP0, UPT, UR44, 0x240, URZ ;  /* 0x000002402c247890 */ /* 0x000fe4000ff1e0ff */
[----:B------:R-:W-:Y:S02]  /*2330*/  USHF.R.U32.HI UR6, URZ, UR21, UR6 ;  /* 0x00000015ff067299 */ /* 0x000fe40008011606 */
[----:B------:R-:W-:-:S02]  /*2340*/  ULEA.HI UR49, UR49, UR49, URZ, 0x1 ;  /* 0x0000003131317291 */ /* 0x000fc4000f8f08ff */
[----:B------:R-:W-:Y:S01]  /*2350*/  UIADD3 UR6, UPT, UPT, UR7, UR6, URZ ;  /* 0x0000000607067290 */ /* 0x000fe2000fffe0ff */
[----:B------:R-:W-:Y:S01]  /*2360*/  UMOV UR31, 0x400 ;  /* 0x00000400001f7882 */ /* 0x000fe20000000000 */
[----:B------:R-:W-:Y:S02]  /*2370*/  UMOV UR29, 0x400 ;  /* 0x00000400001d7882 */ /* 0x000fe40000000000 */
[----:B------:R-:W-:Y:S01]  /*2380*/  USHF.R.U32.HI UR6, URZ, UR13, UR6 ;  /* 0x0000000dff067299 */ /* 0x000fe20008011606 */
[----:B------:R-:W-:Y:S01]  /*2390*/  UMOV UR27, 0x400 ;  /* 0x00000400001b7882 */ /* 0x000fe20000000000 */
[----:B------:R-:W-:Y:S02]  /*23a0*/  UMOV UR25, 0x400 ;  /* 0x0000040000197882 */ /* 0x000fe40000000000 */
[----:B--2---:R-:W-:Y:S02]  /*23b0*/  UIMAD.WIDE.U32 UR8, UR6, UR5, URZ ;  /* 0x00000005060872a5 */ /* 0x004fe4000f8e00ff */
[----:B------:R-:W-:Y:S01]  /*23c0*/  ULOP3.LUT UR35, UR39, 0x80, URZ, 0xc0, !UPT ;  /* 0x0000008027237892 */ /* 0x000fe2000f8ec0ff */
[----:B------:R-:W2:Y:S04]  /*23d0*/  LDCU.64 UR46, c[0x0][0x358] ;  /* 0x00006b00ff2e77ac */ /* 0x000ea80008000a00 */
[----:B------:R-:W-:Y:S01]  /*23e0*/  UMOV UR7, UR9 ;  /* 0x0000000900077c82 */ /* 0x000fe20008000000 */
[----:B------:R-:W5:Y:S01]  /*23f0*/  LDCU UR20, c[0x0][0x658] ;  /* 0x0000cb00ff1477ac */ /* 0x000f620008000800 */
[----:B------:R-:W-:Y:S01]  /*2400*/  UIADD3 UR5, UPT, UPT, UR6, -UR7, URZ ;  /* 0x8000000706057290 */ /* 0x000fe2000fffe0ff */
[----:B------:R-:W1:Y:S03]  /*2410*/  LDCU UR19, c[0x0][0x654] ;  /* 0x0000ca80ff1377ac */ /* 0x000e660008000800 */
[----:B------:R-:W-:Y:S01]  /*2420*/  USHF.R.U32.HI UR5, URZ, UR15, UR5 ;  /* 0x0000000fff057299 */ /* 0x000fe20008011605 */
[----:B------:R-:W1:Y:S03]  /*2430*/  LDCU.64 UR10, c[0x0][0x648] ;  /* 0x0000c900ff0a77ac */ /* 0x000e660008000a00 */
[----:B------:R-:W-:Y:S01]  /*2440*/  UIADD3 UR7, UPT, UPT, UR7, UR5, URZ ;  /* 0x0000000507077290 */ /* 0x000fe2000fffe0ff */
[----:B------:R-:W1:Y:S06]  /*2450*/  LDCU.64 UR8, c[0x0][0x660] ;  /* 0x0000cc00ff0877ac */ /* 0x000e6c0008000a00 */
[----:B------:R-:W1:Y:S01]  /*2460*/  LDCU UR5, c[0x0][0x654] ;  /* 0x0000ca80ff0577ac */ /* 0x000e620008000800 */
[----:B------:R-:W-:-:S02]  /*2470*/  USHF.R.U32.HI UR7, URZ, UR14, UR7 ;  /* 0x0000000eff077299 */ /* 0x000fc40008011607 */
[----:B------:R-:W-:Y:S02]  /*2480*/  ULEA UR18, UR32, UR33, 0x18 ;  /* 0x0000002120127291 */ /* 0x000fe4000f8ec0ff */
[----:B------:R-:W-:Y:S02]  /*2490*/  UIADD3 UR7, UPT, UPT, -UR7, URZ, URZ ;  /* 0x000000ff07077290 */ /* 0x000fe4000fffe1ff */
[----:B----4-:R-:W-:Y:S02]  /*24a0*/  ULEA UR17, UR30, UR31, 0x18 ;  /* 0x0000001f1e117291 */ /* 0x010fe4000f8ec0ff */
[----:B------:R-:W-:Y:S02]  /*24b0*/  UIMAD UR4, UR7, UR4, UR6 ;  /* 0x00000004070472a4 */ /* 0x000fe4000f8e0206 */
[----:B------:R-:W-:Y:S02]  /*24c0*/  UIADD3 UR6, UPT, UPT, -UR6, URZ, URZ ;  /* 0x000000ff06067290 */ /* 0x000fe4000fffe1ff */
[----:B------:R-:W-:-:S02]  /*24d0*/  ULEA UR16, UR28, UR29, 0x18 ;  /* 0x0000001d1c107291 */ /* 0x000fc4000f8ec0ff */
[----:B-1----:R-:W-:Y:S01]  /*24e0*/  UIMAD UR5, UR6, UR5, UR34 ;  /* 0x00000005060572a4 */ /* 0x002fe2000f8e0222 */
[----:B------:R-:W-:Y:S01]  /*24f0*/  IMAD.U32 R46, RZ, RZ, UR4 ;  /* 0x00000004ff2e7e24 */ /* 0x000fe2000f8e00ff */
[----:B------:R-:W-:Y:S02]  /*2500*/  ULEA UR12, UR26, UR27, 0x18 ;  /* 0x0000001b1a0c7291 */ /* 0x000fe4000f8ec0ff */
[----:B---3--:R-:W-:Y:S02]  /*2510*/  ULEA UR7, UR24, UR25, 0x18 ;  /* 0x0000001918077291 */ /* 0x008fe4000f8ec0ff */
[----:B------:R-:W-:Y:S01]  /*2520*/  MOV R47, UR5 ;  /* 0x00000005002f7c02 */ /* 0x000fe20008000f00 */
[----:B------:R-:W-:Y:S02]  /*2530*/  UIADD3.X UR43, UPT, UPT, URZ, UR45, URZ, UP3, !UPT ;  /* 0x0000002dff2b7290 */ /* 0x000fe40009ffe4ff */
[----:B------:R-:W-:Y:S02]  /*2540*/  UIADD3.X UR41, UPT, UPT, URZ, UR45, URZ, UP2, !UPT ;  /* 0x0000002dff297290 */ /* 0x000fe400097fe4ff */
[----:B------:R-:W-:-:S02]  /*2550*/  UIADD3.X UR39, UPT, UPT, URZ, UR45, URZ, UP1, !UPT ;  /* 0x0000002dff277290 */ /* 0x000fc40008ffe4ff */
[----:B------:R-:W-:Y:S02]  /*2560*/  UIADD3.X UR37, UPT, UPT, URZ, UR45, URZ, UP0, !UPT ;  /* 0x0000002dff257290 */ /* 0x000fe400087fe4ff */
[----:B--2--5:R-:W-:-:S12]  /*2570*/  USHF.R.S32.HI UR34, URZ, 0x1, UR49 ;  /* 0x00000001ff227899 */ /* 0x024fd80008011431 */
.L_x_48:
[----:B------:R-:W-:Y:S01]  /*2580*/  LEA R2, R36, R3, 0x3 ;  /* 0x0000000324027211 */ /* 0x000fe200078e18ff */
[----:B------:R-:W-:Y:S01]  /*2590*/  BSSY B0, `(.L_x_36) ;  /* 0x0000005000007945 */ /* 0x000fe20003800000 */
[----:B------:R-:W-:Y:S02]  /*25a0*/  SHF.L.U32 R5, R38, 0x1f, RZ ;  /* 0x0000001f26057819 */ /* 0x000fe400000006ff */
[----:B------:R-:W-:Y:S02]  /*25b0*/  LEA R48, R36, R43, 0x7 ;  /* 0x0000002b24307211 */ /* 0x000fe400078e38ff */
[----:B-1----:R-:W1:Y:S02]  /*25c0*/  SYNCS.PHASECHK.TRANS64.TRYWAIT P0, [R2+URZ+0x60], R5 ;  /* 0x00006005020075a7 */ /* 0x002e6400080011ff */
[----:B-1----:R-:W-:Y:S05]  /*25d0*/  @!P0 BRA `(.L_x_37) ;  /* 0x0000001800f08947 */ /* 0x002fea0003800000 */
.L_x_60:
[----:B------:R-:W-:Y:S05]  /*25e0*/  BSYNC B0 ;  /* 0x0000000000007941 */ /* 0x000fea0003800000 */
.L_x_36:
[----:B------:R-:W-:Y:S01]  /*25f0*/  R2UR UR4, R48 ;  /* 0x00000000300472ca */ /* 0x000fe200000e0000 */
[----:B------:R-:W-:Y:S01]  /*2600*/  IMAD.SHL.U32 R51, R39, 0x4, RZ ;  /* 0x0000000427337824 */ /* 0x000fe200078e00ff */
[----:B------:R-:W-:Y:S01]  /*2610*/  ISETP.NE.AND P2, PT, R0, RZ, PT ;  /* 0x000000ff0000720c */ /* 0x000fe20003f45270 */
[----:B------:R-:W-:Y:S01]  /*2620*/  IMAD.MOV.U32 R50, RZ, RZ, RZ ;  /* 0x000000ffff327224 */ /* 0x000fe200078e00ff */
[----:B------:R-:W-:Y:S01]  /*2630*/  LEA R47, R47, UR35, 0x8 ;  /* 0x000000232f2f7c11 */ /* 0x000fe2000f8e40ff */
[----:B------:R-:W-:Y:S02]  /*2640*/  IMAD.SHL.U32 R46, R46, 0x80, RZ ;  /* 0x000000802e2e7824 */ /* 0x000fe400078e00ff */
[----:B------:R-:W-:-:S05]  /*2650*/  IMAD.HI R50, R51, -0x6db6db6d, R50 ;  /* 0x9249249333327827 */ /* 0x000fca00078e0232 */
[----:B------:R-:W-:Y:S01]  /*2660*/  SHF.R.U32.HI R49, RZ, 0x1f, R50 ;  /* 0x0000001fff317819 */ /* 0x000fe20000011632 */
[----:B-1----:R-:W1:Y:S03]  /*2670*/  LDTM.x32 R4, tmem[UR4] ;  /* 0x00000004000479ee */ /* 0x002e6600082c0000 */
[----:B------:R-:W-:-:S05]  /*2680*/  LEA.HI.SX32 R50, R50, R49, 0x1e ;  /* 0x0000003132327211 */ /* 0x000fca00078ff2ff */
[----:B------:R-:W-:Y:S01]  /*2690*/  IMAD R50, R50, -0x7, R51 ;  /* 0xfffffff932327824 */ /* 0x000fe200078e0233 */
[C---:B-1----:R-:W-:Y:S02]  /*26a0*/  FMNMX.NAN R52, |R19|.reuse, |R35|, !PT ;  /* 0x4000002313347209 */ /* 0x042fe40007820200 */
[----:B------:R-:W-:Y:S02]  /*26b0*/  F2FP.SATFINITE.E4M3.F32.PACK_AB_MERGE_C R19, R19, R18, RZ ;  /* 0x000000121313723e */ /* 0x000fe400048070ff */
[-C--:B------:R-:W-:Y:S02]  /*26c0*/  FMNMX.NAN R49, |R18|, |R34|.reuse, !PT ;  /* 0x4000002212317209 */ /* 0x080fe40007820200 */
[----:B------:R-:W-:Y:S02]  /*26d0*/  F2FP.SATFINITE.E4M3.F32.PACK_AB_MERGE_C R18, R35, R34, RZ ;  /* 0x000000222312723e */ /* 0x000fe400048070ff */
[----:B------:R-:W-:Y:S02]  /*26e0*/  FMNMX.NAN R34, |R17|, |R33|, !PT ;  /* 0x4000002111227209 */ /* 0x000fe40007820200 */
[----:B------:R-:W-:-:S02]  /*26f0*/  F2FP.SATFINITE.E4M3.F32.PACK_AB_MERGE_C R53, R33, R32, RZ ;  /* 0x000000202135723e */ /* 0x000fc400048070ff */
[----:B------:R-:W-:Y:S02]  /*2700*/  FMNMX.NAN R35, |R16|, |R32|, !PT ;  /* 0x4000002010237209 */ /* 0x000fe40007820200 */
[C---:B------:R-:W-:Y:S02]  /*2710*/  F2FP.SATFINITE.E4M3.F32.PACK_AB_MERGE_C R51, R15.reuse, R14, RZ ;  /* 0x0000000e0f33723e */ /* 0x040fe400048070ff */
[-C--:B------:R-:W-:Y:S02]  /*2720*/  FMNMX.NAN R33, |R14|, |R30|.reuse, !PT ;  /* 0x4000001e0e217209 */ /* 0x080fe40007820200 */
[----:B------:R-:W-:Y:S02]  /*2730*/  FMNMX.NAN R32, |R15|, |R31|, !PT ;  /* 0x4000001f0f207209 */ /* 0x000fe40007820200 */
[----:B------:R-:W-:Y:S02]  /*2740*/  F2FP.SATFINITE.E4M3.F32.PACK_AB_MERGE_C R14, R31, R30, RZ ;  /* 0x0000001e1f0e723e */ /* 0x000fe400048070ff */
[----:B------:R-:W-:-:S02]  /*2750*/  FMNMX.NAN R30, |R13|, |R29|, !PT ;  /* 0x4000001d0d1e7209 */ /* 0x000fc40007820200 */
[----:B------:R-:W-:Y:S02]  /*2760*/  F2FP.SATFINITE.E4M3.F32.PACK_AB_MERGE_C R56, R13, R12, RZ ;  /* 0x0000000c0d38723e */ /* 0x000fe400048070ff */
[----:B------:R-:W-:Y:S02]  /*2770*/  FMNMX.NAN R31, |R12|, |R28|, !PT ;  /* 0x4000001c0c1f7209 */ /* 0x000fe40007820200 */
[----:B------:R-:W-:Y:S02]  /*2780*/  F2FP.SATFINITE.E4M3.F32.PACK_AB_MERGE_C R54, R17, R16, RZ ;  /* 0x000000101136723e */ /* 0x000fe400048070ff */
[----:B------:R-:W-:Y:S02]  /*2790*/  F2FP.SATFINITE.E4M3.F32.PACK_AB_MERGE_C R12, R27, R26, RZ ;  /* 0x0000001a1b0c723e */ /* 0x000fe400048070ff */
[----:B------:R-:W-:Y:S02]  /*27a0*/  F2FP.SATFINITE.E4M3.F32.PACK_AB_MERGE_C R13, R25, R24, RZ ;  /* 0x00000018190d723e */ /* 0x000fe400048070ff */
[----:B------:R-:W-:-:S02]  /*27b0*/  F2FP.SATFINITE.E4M3.F32.PACK_AB_MERGE_C R16, R11, R10, RZ ;  /* 0x0000000a0b10723e */ /* 0x000fc400048070ff */
[----:B------:R-:W-:Y:S02]  /*27c0*/  F2FP.SATFINITE.E4M3.F32.PACK_AB_MERGE_C R17, R9, R8, RZ ;  /* 0x000000080911723e */ /* 0x000fe400048070ff */
[----:B------:R-:W-:Y:S02]  /*27d0*/  FMNMX3.NAN R52, |R11|, |R27|, R52, !PT ;  /* 0x4000001b0b347276 */ /* 0x000fe40007820234 */
[----:B------:R-:W-:Y:S02]  /*27e0*/  PRMT R13, R13, 0x5410, R12 ;  /* 0x000054100d0d7816 */ /* 0x000fe4000000000c */
[----:B------:R-:W-:Y:S02]  /*27f0*/  PRMT R17, R17, 0x5410, R16 ;  /* 0x0000541011117816 */ /* 0x000fe40000000010 */
[----:B------:R-:W-:Y:S02]  /*2800*/  F2FP.SATFINITE.E4M3.F32.PACK_AB_MERGE_C R11, R23, R22, RZ ;  /* 0x00000016170b723e */ /* 0x000fe400048070ff */
[----:B------:R-:W-:-:S02]  /*2810*/  F2FP.SATFINITE.E4M3.F32.PACK_AB_MERGE_C R12, R21, R20, RZ ;  /* 0x00000014150c723e */ /* 0x000fc400048070ff */
[----:B------:R-:W-:Y:S02]  /*2820*/  F2FP.SATFINITE.E4M3.F32.PACK_AB_MERGE_C R27, R7, R6, RZ ;  /* 0x00000006071b723e */ /* 0x000fe400048070ff */
[----:B------:R-:W-:Y:S02]  /*2830*/  F2FP.SATFINITE.E4M3.F32.PACK_AB_MERGE_C R16, R5, R4, RZ ;  /* 0x000000040510723e */ /* 0x000fe400048070ff */
[----:B------:R-:W-:Y:S02]  /*2840*/  F2FP.SATFINITE.E4M3.F32.PACK_AB_MERGE_C R29, R29, R28, RZ ;  /* 0x0000001c1d1d723e */ /* 0x000fe400048070ff */
[----:B------:R-:W-:Y:S02]  /*2850*/  PRMT R15, R53, 0x5410, R18 ;  /* 0x00005410350f7816 */ /* 0x000fe40000000012 */
[----:B------:R-:W-:Y:S01]  /*2860*/  PRMT R12, R12, 0x5410, R11 ;  /* 0x000054100c0c7816 */ /* 0x000fe2000000000b */
[----:B------:R-:W-:Y:S01]  /*2870*/  IMAD R11, R50, 0x1000, R40 ;  /* 0x00001000320b7824 */ /* 0x000fe200078e0228 */
[----:B------:R-:W-:Y:S01]  /*2880*/  FMNMX3.NAN R49, |R10|, |R26|, R49, !PT ;  /* 0x4000001a0a317276 */ /* 0x000fe20007820231 */
[----:B------:R-:W-:Y:S01]  /*2890*/  IMAD R10, R50, 0x1000, R41 ;  /* 0x00001000320a7824 */ /* 0x000fe200078e0229 */
[----:B------:R-:W-:-:S02]  /*28a0*/  PRMT R19, R54, 0x5410, R19 ;  /* 0x0000541036137816 */ /* 0x000fc40000000013 */
[----:B------:R-:W-:Y:S02]  /*28b0*/  PRMT R16, R16, 0x5410, R27 ;  /* 0x0000541010107816 */ /* 0x000fe4000000001b */
[----:B------:R-:W-:Y:S02]  /*28c0*/  PRMT R18, R56, 0x5410, R51 ;  /* 0x0000541038127816 */ /* 0x000fe40000000033 */
[----:B------:R-:W-:Y:S02]  /*28d0*/  PRMT R14, R29, 0x5410, R14 ;  /* 0x000054101d0e7816 */ /* 0x000fe4000000000e */
[----:B------:R-:W-:Y:S01]  /*28e0*/  FMNMX3.NAN R7, |R7|, |R23|, R32, !PT ;  /* 0x4000001707077276 */ /* 0x000fe20007820220 */
[----:B------:R1:W-:Y:S01]  /*28f0*/  STS.128 [R11], R16 ;  /* 0x000000100b007388 */ /* 0x0003e20000000c00 */
[----:B------:R-:W-:Y:S02]  /*2900*/  FMNMX3.NAN R6, |R6|, |R22|, R33, !PT ;  /* 0x4000001606067276 */ /* 0x000fe40007820221 */
[----:B------:R-:W-:Y:S01]  /*2910*/  FMNMX3.NAN R34, |R9|, |R25|, R34, !PT ;  /* 0x4000001909227276 */ /* 0x000fe20007820222 */
[----:B------:R1:W-:Y:S01]  /*2920*/  STS.128 [R10], R12 ;  /* 0x0000000c0a007388 */ /* 0x0003e20000000c00 */
[----:B------:R-:W-:-:S02]  /*2930*/  FMNMX3.NAN R35, |R8|, |R24|, R35, !PT ;  /* 0x4000001808237276 */ /* 0x000fc40007820223 */
[----:B------:R-:W-:Y:S01]  /*2940*/  FMNMX3.NAN R5, |R5|, |R21|, R30, !PT ;  /* 0x4000001505057276 */ /* 0x000fe2000782021e */
[----:B------:R2:W-:Y:S06]  /*2950*/  MEMBAR.ALL.CTA ;  /* 0x0000000000007992 */ /* 0x0005ec0000008000 */
[----:B--2---:R-:W2:Y:S01]  /*2960*/  FENCE.VIEW.ASYNC.S ;  /* 0x00000000000073c6 */ /* 0x004ea20000000000 */
[----:B------:R-:W-:Y:S02]  /*2970*/  FMNMX3.NAN R4, |R4|, |R20|, R31, !PT ;  /* 0x4000001404047276 */ /* 0x000fe4000782021f */
[----:B------:R-:W-:-:S02]  /*2980*/  FMNMX.NAN R7, R52, R7, !PT ;  /* 0x0000000734077209 */ /* 0x000fc40007820000 */
[----:B------:R-:W-:Y:S02]  /*2990*/  FMNMX.NAN R6, R49, R6, !PT ;  /* 0x0000000631067209 */ /* 0x000fe40007820000 */
[----:B------:R-:W-:Y:S02]  /*29a0*/  FMNMX3.NAN R5, R5, R34, R7, !PT ;  /* 0x0000002205057276 */ /* 0x000fe40007820007 */
[----:B------:R-:W-:-:S04]  /*29b0*/  FMNMX3.NAN R4, R4, R35, R6, !PT ;  /* 0x0000002304047276 */ /* 0x000fc80007820006 */
[----:B------:R-:W-:-:S04]  /*29c0*/  FMNMX3.NAN R5, R4, R5, RZ, !PT ;  /* 0x0000000504057276 */ /* 0x000fc800078200ff */
[----:B------:R-:W-:Y:S01]  /*29d0*/  FMNMX R49, RZ, R5, !PT ;  /* 0x00000005ff317209 */ /* 0x000fe20007800000 */
[----:B--2---:R-:W-:Y:S06]  /*29e0*/  BAR.SYNC.DEFER_BLOCKING 0x2, 0x80 ;  /* 0x0082000000007b1d */ /* 0x004fec0000010000 */
[----:B------:R-:W-:Y:S05]  /*29f0*/  @P2 BRA `(.L_x_38) ;  /* 0x0000000000402947 */ /* 0x000fea0003800000 */
[----:B------:R-:W-:Y:S01]  /*2a00*/  IMAD.U32 R3, RZ, RZ, UR18 ;  /* 0x00000012ff037e24 */ /* 0x000fe2000f8e00ff */
[----:B------:R-:W-:-:S04]  /*2a10*/  PLOP3.LUT P0, PT, PT, PT, PT, 0x80, 0x8 ;  /* 0x000000000008781c */ /* 0x000fc80003f0f070 */
[----:B------:R-:W-:-:S05]  /*2a20*/  LEA R4, R50, R3, 0xc ;  /* 0x0000000332047211 */ /* 0x000fca00078e60ff */
[----:B------:R-:W-:-:S07]  /*2a30*/  VIADD R4, R4, 0x400 ;  /* 0x0000040004047836 */ /* 0x000fce0000000000 */
.L_x_39:
[----:B------:R-:W-:Y:S02]  /*2a40*/  PLOP3.LUT P1, PT, P1, P0, PT, 0xf2, 0x2f ;  /* 0x00000000002f781c */ /* 0x000fe40000f21e72 */
[----:B------:R-:W-:-:S08]  /*2a50*/  @P0 R2UR P1, UR6, R47 ;  /* 0x000000002f0602ca */ /* 0x000fd00000020000 */
[----:B------:R-:W-:Y:S02]  /*2a60*/  PLOP3.LUT P1, PT, P1, P0, PT, 0xf2, 0x2f ;  /* 0x00000000002f781c */ /* 0x000fe40000f21e72 */
[----:B------:R-:W-:-:S08]  /*2a70*/  @P0 R2UR.OR P1, UR5, R46 ;  /* 0x000000002e0502ca */ /* 0x000fd00000120000 */
[----:B------:R-:W-:Y:S02]  /*2a80*/  PLOP3.LUT P1, PT, P1, P0, PT, 0xf2, 0x2f ;  /* 0x00000000002f781c */ /* 0x000fe40000f21e72 */
[----:B------:R-:W-:-:S08]  /*2a90*/  @P0 R2UR.OR P1, UR4, R4 ;  /* 0x00000000040402ca */ /* 0x000fd00000120000 */
[----:B------:R-:W-:Y:S02]  /*2aa0*/  @P0 PLOP3.LUT P0, PT, P1, PT, PT, 0x80, 0x8 ;  /* 0x000000000008081c */ /* 0x000fe40000f0f070 */
[----:B------:R-:W-:-:S03]  /*2ab0*/  PLOP3.LUT P1, PT, PT, PT, PT, 0x80, 0x8 ;  /* 0x000000000008781c */ /* 0x000fc60003f2f070 */
[----:B------:R2:W-:Y:S08]  /*2ac0*/  UTMASTG.2D [UR4], [UR42], desc[URZ] ;  /* 0x0000ff042a0073b5 */ /* 0x0005f00008009000 */
[----:B--2---:R-:W-:Y:S05]  /*2ad0*/  @P0 BRA.U.ANY `(.L_x_39) ;  /* 0xfffffffd00d80947 */ /* 0x004fea000393ffff */
[----:B------:R0:W-:Y:S01]  /*2ae0*/  UTMACMDFLUSH ;  /* 0x00000000000079b7 */ /* 0x0001e20000000000 */
[----:B------:R-:W-:-:S04]  /*2af0*/  DEPBAR.LE SB0, 0x6 ;  /* 0x000081800000791a */ /* 0x000fc80000000000 */
.L_x_38:
[----:B------:R-:W-:Y:S01]  /*2b00*/  R2UR UR4, R48 ;  /* 0x00000000300472ca */ /* 0x000fe200000e0000 */
[----:B------:R-:W-:Y:S01]  /*2b10*/  BAR.SYNC.DEFER_BLOCKING 0x2, 0x80 ;  /* 0x0082000000007b1d */ /* 0x000fe20000010000 */
[----:B------:R-:W-:-:S05]  /*2b20*/  VIADD R50, R50, 0x1 ;  /* 0x0000000132327836 */ /* 0x000fca0000000000 */
[----:B------:R-:W-:-:S04]  /*2b30*/  ISETP.NE.AND P0, PT, R50, 0x7, PT ;  /* 0x000000073200780c */ /* 0x000fc80003f05270 */
[----:B------:R-:W-:Y:S02]  /*2b40*/  SEL R50, R50, RZ, P0 ;  /* 0x000000ff32327207 */ /* 0x000fe40000000000 */
[----:B-1----:R-:W1:Y:S02]  /*2b50*/  LDTM.x32 R4, tmem[UR4+0x20] ;  /* 0x00002004000479ee */ /* 0x002e6400082c0000 */
[----:B-1----:R-:W-:Y:S02]  /*2b60*/  FMNMX.NAN R52, |R35|, |R19|, !PT ;  /* 0x4000001323347209 */ /* 0x002fe40007820200 */
[-C--:B------:R-:W-:Y:S02]  /*2b70*/  F2FP.SATFINITE.E4M3.F32.PACK_AB_MERGE_C R19, R19, R18.reuse, RZ ;  /* 0x000000121313723e */ /* 0x080fe400048070ff */
[----:B------:R-:W-:Y:S02]  /*2b80*/  FMNMX.NAN R51, |R34|, |R18|, !PT ;  /* 0x4000001222337209 */ /* 0x000fe40007820200 */
[----:B------:R-:W-:-:S02]  /*2b90*/  F2FP.SATFINITE.E4M3.F32.PACK_AB_MERGE_C R18, R35, R34, RZ ;  /* 0x000000222312723e */ /* 0x000fc400048070ff */
[C---:B------:R-:W-:Y:S02]  /*2ba0*/  FMNMX.NAN R34, |R33|.reuse, |R17|, !PT ;  /* 0x4000001121227209 */ /* 0x040fe40007820200 */
[----:B------:R-:W-:Y:S02]  /*2bb0*/  F2FP.SATFINITE.E4M3.F32.PACK_AB_MERGE_C R55, R33, R32, RZ ;  /* 0x000000202137723e */ /* 0x000fe400048070ff */
[----:B------:R-:W-:Y:S02]  /*2bc0*/  FMNMX.NAN R35, |R32|, |R16|, !PT ;  /* 0x4000001020237209 */ /* 0x000fe40007820200 */
[-C--:B------:R-:W-:Y:S02]  /*2bd0*/  F2FP.SATFINITE.E4M3.F32.PACK_AB_MERGE_C R53, R15, R14.reuse, RZ ;  /* 0x0000000e0f35723e */ /* 0x080fe400048070ff */
[----:B------:R-:W-:Y:S02]  /*2be0*/  FMNMX.NAN R33, |R30|, |R14|, !PT ;  /* 0x4000000e1e217209 */ /* 0x000fe40007820200 */
[----:B------:R-:W-:-:S02]  /*2bf0*/  FMNMX.NAN R32, |R31|, |R15|, !PT ;  /* 0x4000000f1f207209 */ /* 0x000fc40007820200 */
[----:B------:R-:W-:Y:S02]  /*2c00*/  F2FP.SATFINITE.E4M3.F32.PACK_AB_MERGE_C R14, R31, R30, RZ ;  /* 0x0000001e1f0e723e */ /* 0x000fe400048070ff */
[----:B------:R-:W-:Y:S02]  /*2c10*/  FMNMX.NAN R30, |R29|, |R13|, !PT ;  /* 0x4000000d1d1e7209 */ /* 0x000fe40007820200 */
[-C--:B------:R-:W-:Y:S02]  /*2c20*/  F2FP.SATFINITE.E4M3.F32.PACK_AB_MERGE_C R56, R13, R12.reuse, RZ ;  /* 0x0000000c0d38723e */ /* 0x080fe400048070ff */
[----:B------:R-:W-:Y:S02]  /*2c30*/  FMNMX.NAN R31, |R28|, |R12|, !PT ;  /* 0x4000000c1c1f7209 */ /* 0x000fe40007820200 */
[----:B------:R-:W-:Y:S02]  /*2c40*/  F2FP.SATFINITE.E4M3.F32.PACK_AB_MERGE_C R54, R17, R16, RZ ;  /* 0x000000101136723e */ /* 0x000fe400048070ff */
[----:B------:R-:W-:-:S02]  /*2c50*/  F2FP.SATFINITE.E4M3.F32.PACK_AB_MERGE_C R12, R27, R26, RZ ;  /* 0x0000001a1b0c723e */ /* 0x000fc400048070ff */
[----:B------:R-:W-:Y:S02]  /*2c60*/  F2FP.SATFINITE.E4M3.F32.PACK_AB_MERGE_C R13, R25, R24, RZ ;  /* 0x00000018190d723e */ /* 0x000fe400048070ff */
[----:B------:R-:W-:Y:S02]  /*2c70*/  F2FP.SATFINITE.E4M3.F32.PACK_AB_MERGE_C R16, R11, R10, RZ ;  /* 0x0000000a0b10723e */ /* 0x000fe400048070ff */
[----:B------:R-:W-:Y:S02]  /*2c80*/  F2FP.SATFINITE.E4M3.F32.PACK_AB_MERGE_C R17, R9, R8, RZ ;  /* 0x000000080911723e */ /* 0x000fe400048070ff */
[----:B------:R-:W-:Y:S02]  /*2c90*/  FMNMX3.NAN R52, |R11|, |R27|, R52, !PT ;  /* 0x4000001b0b347276 */ /* 0x000fe40007820234 */
[----:B------:R-:W-:Y:S02]  /*2ca0*/  PRMT R13, R13, 0x5410, R12 ;  /* 0x000054100d0d7816 */ /* 0x000fe4000000000c */
[----:B------:R-:W-:-:S02]  /*2cb0*/  PRMT R17, R17, 0x5410, R16 ;  /* 0x0000541011117816 */ /* 0x000fc40000000010 */
[----:B------:R-:W-:Y:S02]  /*2cc0*/  F2FP.SATFINITE.E4M3.F32.PACK_AB_MERGE_C R11, R23, R22, RZ ;  /* 0x00000016170b723e */ /* 0x000fe400048070ff */
[----:B------:R-:W-:Y:S02]  /*2cd0*/  F2FP.SATFINITE.E4M3.F32.PACK_AB_MERGE_C R12, R21, R20, RZ ;  /* 0x00000014150c723e */ /* 0x000fe400048070ff */
[----:B------:R-:W-:Y:S02]  /*2ce0*/  F2FP.SATFINITE.E4M3.F32.PACK_AB_MERGE_C R27, R7, R6, RZ ;  /* 0x00000006071b723e */ /* 0x000fe400048070ff */
[----:B------:R-:W-:Y:S02]  /*2cf0*/  F2FP.SATFINITE.E4M3.F32.PACK_AB_MERGE_C R16, R5, R4, RZ ;  /* 0x000000040510723e */ /* 0x000fe400048070ff */
[----:B------:R-:W-:Y:S02]  /*2d00*/  F2FP.SATFINITE.E4M3.F32.PACK_AB_MERGE_C R29, R29, R28, RZ ;  /* 0x0000001c1d1d723e */ /* 0x000fe400048070ff */
[----:B------:R-:W-:-:S02]  /*2d10*/  PRMT R15, R55, 0x5410, R18 ;  /* 0x00005410370f7816 */ /* 0x000fc40000000012 */
[----:B------:R-:W-:Y:S01]  /*2d20*/  PRMT R12, R12, 0x5410, R11 ;  /* 0x000054100c0c7816 */ /* 0x000fe2000000000b */
[----:B------:R-:W-:Y:S01]  /*2d30*/  IMAD R11, R50, 0x1000, R40 ;  /* 0x00001000320b7824 */ /* 0x000fe200078e0228 */
[----:B------:R-:W-:Y:S01]  /*2d40*/  FMNMX3.NAN R51, |R10|, |R26|, R51, !PT ;  /* 0x4000001a0a337276 */ /* 0x000fe20007820233 */
[----:B------:R-:W-:Y:S01]  /*2d50*/  IMAD R10, R50, 0x1000, R41 ;  /* 0x00001000320a7824 */ /* 0x000fe200078e0229 */
[----:B------:R-:W-:Y:S02]  /*2d60*/  PRMT R19, R54, 0x5410, R19 ;  /* 0x0000541036137816 */ /* 0x000fe40000000013 */
[----:B------:R-:W-:Y:S02]  /*2d70*/  PRMT R16, R16, 0x5410, R27 ;  /* 0x0000541010107816 */ /* 0x000fe4000000001b */
[----:B------:R-:W-:Y:S02]  /*2d80*/  PRMT R18, R56, 0x5410, R53 ;  /* 0x0000541038127816 */ /* 0x000fe40000000035 */
[----:B------:R-:W-:-:S02]  /*2d90*/  PRMT R14, R29, 0x5410, R14 ;  /* 0x000054101d0e7816 */ /* 0x000fc4000000000e */
[----:B------:R-:W-:Y:S01]  /*2da0*/  FMNMX3.NAN R7, |R7|, |R23|, R32, !PT ;  /* 0x4000001707077276 */ /* 0x000fe20007820220 */
[----:B------:R1:W-:Y:S01]  /*2db0*/  STS.128 [R11], R16 ;  /* 0x000000100b007388 */ /* 0x0003e20000000c00 */
[----:B------:R-:W-:Y:S02]  /*2dc0*/  FMNMX3.NAN R6, |R6|, |R22|, R33, !PT ;  /* 0x4000001606067276 */ /* 0x000fe40007820221 */
[----:B------:R-:W-:Y:S01]  /*2dd0*/  FMNMX3.NAN R34, |R9|, |R25|, R34, !PT ;  /* 0x4000001909227276 */ /* 0x000fe20007820222 */
[----:B------:R1:W-:Y:S01]  /*2de0*/  STS.128 [R10], R12 ;  /* 0x0000000c0a007388 */ /* 0x0003e20000000c00 */
[----:B------:R-:W-:Y:S02]  /*2df0*/  FMNMX3.NAN R35, |R8|, |R24|, R35, !PT ;  /* 0x4000001808237276 */ /* 0x000fe40007820223 */
[----:B------:R-:W-:Y:S01]  /*2e00*/  FMNMX3.NAN R5, |R5|, |R21|, R30, !PT ;  /* 0x4000001505057276 */ /* 0x000fe2000782021e */
[----:B------:R2:W-:Y:S06]  /*2e10*/  MEMBAR.ALL.CTA ;  /* 0x0000000000007992 */ /* 0x0005ec0000008000 */
[----:B--2---:R-:W2:Y:S01]  /*2e20*/  FENCE.VIEW.ASYNC.S ;  /* 0x00000000000073c6 */ /* 0x004ea20000000000 */
[----:B------:R-:W-:-:S02]  /*2e30*/  FMNMX3.NAN R4, |R4|, |R20|, R31, !PT ;  /* 0x4000001404047276 */ /* 0x000fc4000782021f */
[----:B------:R-:W-:Y:S02]  /*2e40*/  FMNMX.NAN R7, R52, R7, !PT ;  /* 0x0000000734077209 */ /* 0x000fe40007820000 */
[----:B------:R-:W-:Y:S02]  /*2e50*/  FMNMX.NAN R6, R51, R6, !PT ;  /* 0x0000000633067209 */ /* 0x000fe40007820000 */
[----:B------:R-:W-:Y:S02]  /*2e60*/  FMNMX3.NAN R5, R5, R34, R7, !PT ;  /* 0x0000002205057276 */ /* 0x000fe40007820007 */
[----:B------:R-:W-:-:S04]  /*2e70*/  FMNMX3.NAN R4, R4, R35, R6, !PT ;  /* 0x0000002304047276 */ /* 0x000fc80007820006 */
[----:B------:R-:W-:-:S04]  /*2e80*/  FMNMX3.NAN R4, R4, R5, RZ, !PT ;  /* 0x0000000504047276 */ /* 0x000fc800078200ff */
[----:B------:R-:W-:Y:S01]  /*2e90*/  FMNMX R49, R49, R4, !PT ;  /* 0x0000000431317209 */ /* 0x000fe20007800000 */
[----:B--2---:R-:W-:Y:S06]  /*2ea0*/  BAR.SYNC.DEFER_BLOCKING 0x2, 0x80 ;  /* 0x0082000000007b1d */ /* 0x004fec0000010000 */
[----:B------:R-:W-:Y:S05]  /*2eb0*/  @P2 BRA `(.L_x_40) ;  /* 0x0000000000442947 */ /* 0x000fea0003800000 */
[----:B------:R-:W-:Y:S01]  /*2ec0*/  IMAD.U32 R3, RZ, RZ, UR17 ;  /* 0x00000011ff037e24 */ /* 0x000fe2000f8e00ff */
[----:B------:R-:W-:Y:S02]  /*2ed0*/  PLOP3.LUT P0, PT, PT, PT, PT, 0x80, 0x8 ;  /* 0x000000000008781c */ /* 0x000fe40003f0f070 */
[----:B------:R-:W-:Y:S01]  /*2ee0*/  IADD3 R4, PT, PT, R46, 0x20, RZ ;  /* 0x000000202e047810 */ /* 0x000fe20007ffe0ff */
[----:B------:R-:W-:-:S05]  /*2ef0*/  IMAD R5, R50, 0x1000, R3 ;  /* 0x0000100032057824 */ /* 0x000fca00078e0203 */
[----:B------:R-:W-:-:S07]  /*2f00*/  IADD3 R5, PT, PT, R5, 0x400, RZ ;  /* 0x0000040005057810 */ /* 0x000fce0007ffe0ff */
.L_x_41:
        /* <DEDUP_REMOVED lines=12> */
.L_x_40:
        /* <DEDUP_REMOVED lines=65> */
.L_x_43:
        /* <DEDUP_REMOVED lines=12> */
.L_x_42:
[----:B------:R-:W-:Y:S01]  /*34a0*/  R2UR UR4, R48 ;  /* 0x00000000300472ca */ /* 0x000fe200000e0000 */
[----:B------:R-:W-:-:S12]  /*34b0*/  BAR.SYNC.DEFER_BLOCKING 0x2, 0x80 ;  /* 0x0082000000007b1d */ /* 0x000fd80000010000 */
[----:B-1----:R-:W1:Y:S02]  /*34c0*/  LDTM.x32 R4, tmem[UR4+0x60] ;  /* 0x00006004000479ee */ /* 0x002e6400082c0000 */
[----:B-1----:R-:W-:Y:S02]  /*34d0*/  FMNMX.NAN R48, |R35|, |R19|, !PT ;  /* 0x4000001323307209 */ /* 0x002fe40007820200 */
[-C--:B------:R-:W-:Y:S02]  /*34e0*/  FMNMX.NAN R51, |R34|, |R18|.reuse, !PT ;  /* 0x4000001222337209 */ /* 0x080fe40007820200 */
[----:B------:R-:W-:Y:S02]  /*34f0*/  F2FP.SATFINITE.E4M3.F32.PACK_AB_MERGE_C R19, R19, R18, RZ ;  /* 0x000000121313723e */ /* 0x000fe400048070ff */
[----:B------:R-:W-:Y:S02]  /*3500*/  F2FP.SATFINITE.E4M3.F32.PACK_AB_MERGE_C R18, R35, R34, RZ ;  /* 0x000000222312723e */ /* 0x000fe400048070ff */
[----:B------:R-:W-:-:S02]  /*3510*/  F2FP.SATFINITE.E4M3.F32.PACK_AB_MERGE_C R52, R17, R16, RZ ;  /* 0x000000101134723e */ /* 0x000fc400048070ff */
[----:B------:R-:W-:Y:S02]  /*3520*/  FMNMX.NAN R35, |R32|, |R16|, !PT ;  /* 0x4000001020237209 */ /* 0x000fe40007820200 */
[----:B------:R-:W-:Y:S02]  /*3530*/  F2FP.SATFINITE.E4M3.F32.PACK_AB_MERGE_C R16, R11, R10, RZ ;  /* 0x0000000a0b10723e */ /* 0x000fe400048070ff */
[----:B------:R-:W-:Y:S01]  /*3540*/  FMNMX3.NAN R51, |R10|, |R26|, R51, !PT ;  /* 0x4000001a0a337276 */ /* 0x000fe20007820233 */
[----:B------:R-:W-:Y:S01]  /*3550*/  VIADD R10, R50, 0x1 ;  /* 0x00000001320a7836 */ /* 0x000fe20000000000 */
[C---:B------:R-:W-:Y:S02]  /*3560*/  FMNMX.NAN R34, |R33|.reuse, |R17|, !PT ;  /* 0x4000001121227209 */ /* 0x040fe40007820200 */
[----:B------:R-:W-:Y:S02]  /*3570*/  F2FP.SATFINITE.E4M3.F32.PACK_AB_MERGE_C R55, R33, R32, RZ ;  /* 0x000000202137723e */ /* 0x000fe400048070ff */
[----:B------:R-:W-:-:S02]  /*3580*/  F2FP.SATFINITE.E4M3.F32.PACK_AB_MERGE_C R53, R15, R14, RZ ;  /* 0x0000000e0f35723e */ /* 0x000fc400048070ff */
[----:B------:R-:W-:Y:S02]  /*3590*/  FMNMX.NAN R33, |R30|, |R14|, !PT ;  /* 0x4000000e1e217209 */ /* 0x000fe40007820200 */
[C---:B------:R-:W-:Y:S02]  /*35a0*/  FMNMX.NAN R32, |R31|.reuse, |R15|, !PT ;  /* 0x4000000f1f207209 */ /* 0x040fe40007820200 */
[----:B------:R-:W-:Y:S02]  /*35b0*/  F2FP.SATFINITE.E4M3.F32.PACK_AB_MERGE_C R14, R31, R30, RZ ;  /* 0x0000001e1f0e723e */ /* 0x000fe400048070ff */
[----:B------:R-:W-:Y:S02]  /*35c0*/  FMNMX.NAN R30, |R29|, |R13|, !PT ;  /* 0x4000000d1d1e7209 */ /* 0x000fe40007820200 */
[-C--:B------:R-:W-:Y:S02]  /*35d0*/  F2FP.SATFINITE.E4M3.F32.PACK_AB_MERGE_C R54, R13, R12.reuse, RZ ;  /* 0x0000000c0d36723e */ /* 0x080fe400048070ff */
[----:B------:R-:W-:-:S02]  /*35e0*/  FMNMX.NAN R31, |R28|, |R12|, !PT ;  /* 0x4000000c1c1f7209 */ /* 0x000fc40007820200 */
[----:B------:R-:W-:Y:S02]  /*35f0*/  F2FP.SATFINITE.E4M3.F32.PACK_AB_MERGE_C R17, R9, R8, RZ ;  /* 0x000000080911723e */ /* 0x000fe400048070ff */
[----:B------:R-:W-:Y:S02]  /*3600*/  F2FP.SATFINITE.E4M3.F32.PACK_AB_MERGE_C R12, R27, R26, RZ ;  /* 0x0000001a1b0c723e */ /* 0x000fe400048070ff */
[----:B------:R-:W-:Y:S02]  /*3610*/  F2FP.SATFINITE.E4M3.F32.PACK_AB_MERGE_C R13, R25, R24, RZ ;  /* 0x00000018190d723e */ /* 0x000fe400048070ff */
[----:B------:R-:W-:Y:S02]  /*3620*/  ISETP.NE.AND P0, PT, R10, 0x7, PT ;  /* 0x000000070a00780c */ /* 0x000fe40003f05270 */
[----:B------:R-:W-:Y:S02]  /*3630*/  FMNMX3.NAN R48, |R11|, |R27|, R48, !PT ;  /* 0x4000001b0b307276 */ /* 0x000fe40007820230 */
[----:B------:R-:W-:-:S02]  /*3640*/  PRMT R17, R17, 0x5410, R16 ;  /* 0x0000541011117816 */ /* 0x000fc40000000010 */
[----:B------:R-:W-:Y:S02]  /*3650*/  PRMT R13, R13, 0x5410, R12 ;  /* 0x000054100d0d7816 */ /* 0x000fe4000000000c */
[----:B------:R-:W-:Y:S02]  /*3660*/  SEL R10, R10, RZ, P0 ;  /* 0x000000ff0a0a7207 */ /* 0x000fe40000000000 */
[----:B------:R-:W-:Y:S02]  /*3670*/  F2FP.SATFINITE.E4M3.F32.PACK_AB_MERGE_C R27, R7, R6, RZ ;  /* 0x00000006071b723e */ /* 0x000fe400048070ff */
[----:B------:R-:W-:Y:S01]  /*3680*/  F2FP.SATFINITE.E4M3.F32.PACK_AB_MERGE_C R16, R5, R4, RZ ;  /* 0x000000040510723e */ /* 0x000fe200048070ff */
[----:B------:R-:W-:Y:S01]  /*3690*/  IMAD R26, R10, 0x1000, R40 ;  /* 0x000010000a1a7824 */ /* 0x000fe200078e0228 */
[----:B------:R-:W-:Y:S02]  /*36a0*/  F2FP.SATFINITE.E4M3.F32.PACK_AB_MERGE_C R11, R23, R22, RZ ;  /* 0x00000016170b723e */ /* 0x000fe400048070ff */
[----:B------:R-:W-:-:S02]  /*36b0*/  F2FP.SATFINITE.E4M3.F32.PACK_AB_MERGE_C R12, R21, R20, RZ ;  /* 0x00000014150c723e */ /* 0x000fc400048070ff */
[----:B------:R-:W-:Y:S02]  /*36c0*/  F2FP.SATFINITE.E4M3.F32.PACK_AB_MERGE_C R29, R29, R28, RZ ;  /* 0x0000001c1d1d723e */ /* 0x000fe400048070ff */
[----:B------:R-:W-:Y:S02]  /*36d0*/  PRMT R15, R55, 0x5410, R18 ;  /* 0x00005410370f7816 */ /* 0x000fe40000000012 */
[----:B------:R-:W-:Y:S02]  /*36e0*/  PRMT R19, R52, 0x5410, R19 ;  /* 0x0000541034137816 */ /* 0x000fe40000000013 */
[----:B------:R-:W-:Y:S02]  /*36f0*/  PRMT R16, R16, 0x5410, R27 ;  /* 0x0000541010107816 */ /* 0x000fe4000000001b */
[----:B------:R-:W-:Y:S02]  /*3700*/  PRMT R18, R54, 0x5410, R53 ;  /* 0x0000541036127816 */ /* 0x000fe40000000035 */
[----:B------:R-:W-:Y:S01]  /*3710*/  PRMT R12, R12, 0x5410, R11 ;  /* 0x000054100c0c7816 */ /* 0x000fe2000000000b */
[----:B------:R-:W-:Y:S01]  /*3720*/  IMAD R11, R10, 0x1000, R41 ;  /* 0x000010000a0b7824 */ /* 0x000fe200078e0229 */
[----:B------:R-:W-:Y:S01]  /*3730*/  PRMT R14, R29, 0x5410, R14 ;  /* 0x000054101d0e7816 */ /* 0x000fe2000000000e */
[----:B------:R1:W-:Y:S01]  /*3740*/  STS.128 [R26], R16 ;  /* 0x000000101a007388 */ /* 0x0003e20000000c00 */
[----:B------:R-:W-:-:S02]  /*3750*/  FMNMX3.NAN R7, |R7|, |R23|, R32, !PT ;  /* 0x4000001707077276 */ /* 0x000fc40007820220 */
[----:B------:R-:W-:Y:S01]  /*3760*/  FMNMX3.NAN R6, |R6|, |R22|, R33, !PT ;  /* 0x4000001606067276 */ /* 0x000fe20007820221 */
[----:B------:R1:W-:Y:S01]  /*3770*/  STS.128 [R11], R12 ;  /* 0x0000000c0b007388 */ /* 0x0003e20000000c00 */
[----:B------:R-:W-:Y:S02]  /*3780*/  FMNMX3.NAN R34, |R9|, |R25|, R34, !PT ;  /* 0x4000001909227276 */ /* 0x000fe40007820222 */
[----:B------:R-:W-:Y:S01]  /*3790*/  FMNMX3.NAN R35, |R8|, |R24|, R35, !PT ;  /* 0x4000001808237276 */ /* 0x000fe20007820223 */
[----:B------:R2:W-:Y:S06]  /*37a0*/  MEMBAR.ALL.CTA ;  /* 0x0000000000007992 */ /* 0x0005ec0000008000 */
[----:B--2---:R-:W2:Y:S01]  /*37b0*/  FENCE.VIEW.ASYNC.S ;  /* 0x00000000000073c6 */ /* 0x004ea20000000000 */
[----:B------:R-:W-:-:S02]  /*37c0*/  FMNMX3.NAN R5, |R5|, |R21|, R30, !PT ;  /* 0x4000001505057276 */ /* 0x000fc4000782021e */
[----:B------:R-:W-:Y:S02]  /*37d0*/  FMNMX3.NAN R4, |R4|, |R20|, R31, !PT ;  /* 0x4000001404047276 */ /* 0x000fe4000782021f */
        /* <DEDUP_REMOVED lines=13> */
.L_x_45:
        /* <DEDUP_REMOVED lines=12> */
.L_x_44:
[----:B------:R-:W-:Y:S01]  /*3970*/  BAR.SYNC.DEFER_BLOCKING 0x2, 0x80 ;  /* 0x0082000000007b1d */ /* 0x000fe20000010000 */
[----:B------:R-:W-:Y:S02]  /*3980*/  CREDUX.MAX.S32 UR4, R4 ;  /* 0x00000000040472cc */ /* 0x000fe40000000200 */
[----:B------:R-:W-:-:S03]  /*3990*/  ISETP.NE.AND P0, PT, R37, RZ, PT ;  /* 0x000000ff2500720c */ /* 0x000fc60003f05270 */
[----:B------:R-:W-:Y:S08]  /*39a0*/  BSSY.RECONVERGENT B0, `(.L_x_46) ;  /* 0x000000c000007945 */ /* 0x000ff00003800200 */
[----:B------:R-:W-:-:S05]  /*39b0*/  IMAD.U32 R5, RZ, RZ, UR4 ;  /* 0x00000004ff057e24 */ /* 0x000fca000f8e00ff */
[----:B------:R2:W-:Y:S01]  /*39c0*/  @!P0 STS [R42+0x38c00], R5 ;  /* 0x038c00052a008388 */ /* 0x0005e20000000800 */
[----:B------:R-:W-:Y:S01]  /*39d0*/  BAR.SYNC.DEFER_BLOCKING 0x2, 0x80 ;  /* 0x0082000000007b1d */ /* 0x000fe20000010000 */
[----:B------:R-:W-:-:S13]  /*39e0*/  LOP3.LUT P0, RZ, R0, R37, RZ, 0xfc, !PT ;  /* 0x0000002500ff7212 */ /* 0x000fda000780fcff */
[----:B------:R-:W-:Y:S05]  /*39f0*/  @P0 BRA `(.L_x_47) ;  /* 0x0000000000180947 */ /* 0x000fea0003800000 */
[----:B------:R-:W-:Y:S01]  /*3a00*/  IMAD.U32 R3, RZ, RZ, UR7 ;  /* 0x00000007ff037e24 */ /* 0x000fe2000f8e00ff */
[----:B------:R-:W3:Y:S04]  /*3a10*/  LDC.64 R8, c[0x0][0x640] ;  /* 0x00019000ff087b82 */ /* 0x000ee80000000a00 */
[----:B--2---:R-:W2:Y:S02]  /*3a20*/  LDS.128 R4, [R3+0x38c00] ;  /* 0x038c000003047984 */ /* 0x004ea40000000c00 */
[----:B--2---:R-:W-:-:S04]  /*3a30*/  FMNMX3 R4, R4, RZ, R5, !PT ;  /* 0x000000ff04047276 */ /* 0x004fc80007800005 */
[----:B------:R-:W-:-:S05]  /*3a40*/  FMNMX3 R7, R4, R6, R7, !PT ;  /* 0x0000000604077276 */ /* 0x000fca0007800007 */
[----:B---3--:R3:W-:Y:S02]  /*3a50*/  REDG.E.MAX.S32.STRONG.GPU desc[UR46][R8.64], R7 ;  /* 0x000000070800798e */ /* 0x0087e4000d12e32e */
.L_x_47:
[----:B------:R-:W-:Y:S05]  /*3a60*/  BSYNC.RECONVERGENT B0 ;  /* 0x0000000000007941 */ /* 0x000fea0003800200 */
.L_x_46:
[----:B------:R-:W-:Y:S01]  /*3a70*/  VIADD R44, R44, UR34 ;  /* 0x000000222c2c7c36 */ /* 0x000fe20008000000 */
[----:B------:R-:W-:Y:S02]  /*3a80*/  ELECT P0, URZ, PT ;  /* 0x0000000000ff782f */ /* 0x000fe40003800000 */
[----:B------:R-:W-:Y:S01]  /*3a90*/  IADD3 R36, PT, PT, R36, 0x1, RZ ;  /* 0x0000000124247810 */ /* 0x000fe20007ffe0ff */
[----:B--2---:R-:W-:Y:S01]  /*3aa0*/  IMAD.HI.U32 R5, R44, UR11, RZ ;  /* 0x0000000b2c057c27 */ /* 0x004fe2000f8e00ff */
[----:B------:R-:W-:Y:S02]  /*3ab0*/  IADD3 R39, PT, PT, R39, 0x1, RZ ;  /* 0x0000000127277810 */ /* 0x000fe40007ffe0ff */
[----:B------:R-:W-:Y:S01]  /*3ac0*/  ISETP.NE.AND P1, PT, R36, 0x2, PT ;  /* 0x000000022400780c */ /* 0x000fe20003f25270 */
[----:B------:R-:W-:-:S03]  /*3ad0*/  IMAD.IADD R4, R44, 0x1, -R5 ;  /* 0x000000012c047824 */ /* 0x000fc600078e0a05 */
[----:B------:R-:W-:Y:S02]  /*3ae0*/  SEL R36, R36, RZ, P1 ;  /* 0x000000ff24247207 */ /* 0x000fe40000800000 */
[----:B------:R-:W-:-:S04]  /*3af0*/  SHF.R.U32.HI R4, RZ, UR23, R4 ;  /* 0x00000017ff047c19 */ /* 0x000fc80008011604 */
[----:B------:R-:W-:-:S04]  /*3b00*/  IADD3 R4, PT, PT, R5, R4, RZ ;  /* 0x0000000405047210 */ /* 0x000fc80007ffe0ff */
[----:B------:R-:W-:-:S05]  /*3b10*/  SHF.R.U32.HI R47, RZ, UR22, R4 ;  /* 0x00000016ff2f7c19 */ /* 0x000fca0008011604 */
[----:B------:R-:W-:-:S04]  /*3b20*/  IMAD.MOV R47, RZ, RZ, -R47 ;  /* 0x000000ffff2f7224 */ /* 0x000fc800078e0a2f */
[----:B------:R-:W-:-:S04]  /*3b30*/  IMAD R47, R47, UR10, R44 ;  /* 0x0000000a2f2f7c24 */ /* 0x000fc8000f8e022c */
[----:B------:R-:W-:-:S04]  /*3b40*/  IMAD.HI.U32 R5, R47, UR20, RZ ;  /* 0x000000142f057c27 */ /* 0x000fc8000f8e00ff */
[----:B------:R-:W-:-:S05]  /*3b50*/  IMAD.IADD R4, R47, 0x1, -R5 ;  /* 0x000000012f047824 */ /* 0x000fca00078e0a05 */
[----:B------:R-:W-:-:S04]  /*3b60*/  SHF.R.U32.HI R4, RZ, UR21, R4 ;  /* 0x00000015ff047c19 */ /* 0x000fc80008011604 */
[----:B------:R-:W-:Y:S01]  /*3b70*/  IADD3 R4, PT, PT, R5, R4, RZ ;  /* 0x0000000405047210 */ /* 0x000fe20007ffe0ff */
[----:B------:R-:W-:-:S03]  /*3b80*/  @P0 IMAD.MOV.U32 R5, RZ, RZ, 0x1 ;  /* 0x00000001ff050424 */ /* 0x000fc600078e00ff */
[----:B------:R-:W-:Y:S01]  /*3b90*/  SHF.R.U32.HI R46, RZ, UR13, R4 ;  /* 0x0000000dff2e7c19 */ /* 0x000fe20008011604 */
[----:B------:R2:W-:Y:S01]  /*3ba0*/  @P0 SYNCS.ARRIVE.TRANS64.ART0 RZ, [R2+URZ+0x70], R5 ;  /* 0x0000700502ff09a7 */ /* 0x0005e200085000ff */
[----:B------:R-:W-:-:S03]  /*3bb0*/  ISETP.GE.AND P0, PT, R44, 0x200, PT ;  /* 0x000002002c00780c */ /* 0x000fc60003f06270 */
[----:B---3--:R-:W-:-:S04]  /*3bc0*/  IMAD.HI.U32 R7, R46, UR9, RZ ;  /* 0x000000092e077c27 */ /* 0x008fc8000f8e00ff */
[----:B------:R-:W-:-:S05]  /*3bd0*/  IMAD.IADD R4, R46, 0x1, -R7 ;  /* 0x000000012e047824 */ /* 0x000fca00078e0a07 */
[----:B------:R-:W-:-:S05]  /*3be0*/  SHF.R.U32.HI R4, RZ, UR15, R4 ;  /* 0x0000000fff047c19 */ /* 0x000fca0008011604 */
[----:B------:R-:W-:Y:S01]  /*3bf0*/  IMAD.IADD R4, R7, 0x1, R4 ;  /* 0x0000000107047824 */ /* 0x000fe200078e0204 */
[----:B------:R-:W-:-:S04]  /*3c00*/  SEL R7, RZ, 0x1, P1 ;  /* 0x00000001ff077807 */ /* 0x000fc80000800000 */
[----:B------:R-:W-:Y:S02]  /*3c10*/  LOP3.LUT R38, R38, R7, RZ, 0x3c, !PT ;  /* 0x0000000726267212 */ /* 0x000fe400078e3cff */
[----:B--2---:R-:W-:Y:S02]  /*3c20*/  SHF.R.U32.HI R5, RZ, UR14, R4 ;  /* 0x0000000eff057c19 */ /* 0x004fe40008011604 */
[----:B------:R-:W-:-:S03]  /*3c30*/  IADD3 R2, PT, PT, -R46, RZ, RZ ;  /* 0x000000ff2e027210 */ /* 0x000fc60007ffe1ff */
[----:B------:R-:W-:Y:S02]  /*3c40*/  IMAD.MOV R5, RZ, RZ, -R5 ;  /* 0x000000ffff057224 */ /* 0x000fe400078e0a05 */
[----:B------:R-:W-:Y:S02]  /*3c50*/  IMAD R47, R2, UR19, R47 ;  /* 0x00000013022f7c24 */ /* 0x000fe4000f8e022f */
[----:B------:R-:W-:Y:S01]  /*3c60*/  IMAD R46, R5, UR8, R46 ;  /* 0x00000008052e7c24 */ /* 0x000fe2000f8e022e */
[----:B------:R-:W-:Y:S06]  /*3c70*/  @!P0 BRA `(.L_x_48) ;  /* 0xffffffe800408947 */ /* 0x000fec000383ffff */
[----:B------:R-:W-:Y:S05]  /*3c80*/  BSYNC B1 ;  /* 0x0000000000017941 */ /* 0x000fea0003800000 */
.L_x_35:
[----:B------:R-:W-:Y:S01]  /*3c90*/  BAR.SYNC.DEFER_BLOCKING 0x2, 0x80 ;  /* 0x0082000000007b1d */ /* 0x000fe20000010000 */
[----:B-1-3--:R-:W-:Y:S01]  /*3ca0*/  LOP3.LUT R4, R45, 0xffff, RZ, 0xc0, !PT ;  /* 0x0000ffff2d047812 */ /* 0x00afe200078ec0ff */
[----:B--2---:R-:W-:Y:S02]  /*3cb0*/  IMAD.MOV.U32 R3, RZ, RZ, 0xffff ;  /* 0x0000ffffff037424 */ /* 0x004fe400078e00ff */
[----:B------:R-:W-:Y:S01]  /*3cc0*/  IMAD.MOV.U32 R2, RZ, RZ, 0x1 ;  /* 0x00000001ff027424 */ /* 0x000fe200078e00ff */
[----:B------:R-:W-:-:S03]  /*3cd0*/  SHF.R.U32.HI R4, RZ, 0x5, R4 ;  /* 0x00000005ff047819 */ /* 0x000fc60000011604 */
[----:B------:R-:W1:Y:S01]  /*3ce0*/  S2UR UR5, SR_CgaCtaId ;  /* 0x00000000000579c3 */ /* 0x000e620000008800 */
[----:B------:R-:W-:Y:S01]  /*3cf0*/  SHF.L.U32 R3, R3, R4, RZ ;  /* 0x0000000403037219 */ /* 0x000fe200000006ff */
[----:B------:R-:W-:-:S05]  /*3d00*/  VIADD R5, R4, 0x10 ;  /* 0x0000001004057836 */ /* 0x000fca0000000000 */
[----:B------:R-:W-:-:S04]  /*3d10*/  SHF.L.U32 R2, R2, R5, RZ ;  /* 0x0000000502027219 */ /* 0x000fc800000006ff */
[----:B------:R-:W-:-:S04]  /*3d20*/  LOP3.LUT R5, R2, R3, RZ, 0xfc, !PT ;  /* 0x0000000302057212 */ /* 0x000fc800078efcff */
[----:B------:R-:W-:Y:S01]  /*3d30*/  LOP3.LUT R3, R5, 0xffff, RZ, 0xc0, !PT ;  /* 0x0000ffff05037812 */ /* 0x000fe200078ec0ff */
[----:B------:R-:W-:Y:S01]  /*3d40*/  NOP ;  /* 0x0000000000007918 */ /* 0x000fe20000000000 */
[----:B------:R-:W-:Y:S02]  /*3d50*/  UMOV UR4, 0x50 ;  /* 0x0000005000047882 */ /* 0x000fe40000000000 */
[----:B-1----:R-:W-:-:S09]  /*3d60*/  ULEA UR5, UR5, UR4, 0x18 ;  /* 0x0000000405057291 */ /* 0x002fd2000f8ec0ff */
[----:B------:R-:W1:Y:S02]  /*3d70*/  LDS R0, [UR5] ;  /* 0x00000005ff007984 */ /* 0x000e640008000800 */
[----:B-1----:R-:W-:-:S04]  /*3d80*/  LOP3.LUT R2, R5, 0xffff, R0, 0x80, !PT ;  /* 0x0000ffff05027812 */ /* 0x002fc800078e8000 */
[----:B------:R-:W-:-:S13]  /*3d90*/  ISETP.NE.AND P0, PT, R2, R3, PT ;  /* 0x000000030200720c */ /* 0x000fda0003f05270 */
[----:B------:R-:W-:Y:S05]  /*3da0*/  @P0 BRA `(.L_x_49) ;  /* 0x0000000000500947 */ /* 0x000fea0003800000 */
[----:B------:R-:W-:Y:S02]  /*3db0*/  SHF.R.U32.HI R0, RZ, 0x10, R0 ;  /* 0x00000010ff007819 */ /* 0x000fe40000011600 */
[----:B------:R-:W-:-:S04]  /*3dc0*/  SHF.R.U32.HI R3, RZ, 0x10, R5 ;  /* 0x00000010ff037819 */ /* 0x000fc80000011605 */
[----:B------:R-:W-:-:S04]  /*3dd0*/  LOP3.LUT R0, R0, R3, RZ, 0xc0, !PT ;  /* 0x0000000300007212 */ /* 0x000fc800078ec0ff */
[----:B------:R-:W-:-:S13]  /*3de0*/  ISETP.NE.AND P0, PT, R0, R3, PT ;  /* 0x000000030000720c */ /* 0x000fda0003f05270 */
[----:B------:R-:W-:Y:S05]  /*3df0*/  @P0 BRA `(.L_x_50) ;  /* 0x0000000000300947 */ /* 0x000fea0003800000 */
[----:B------:R-:W-:Y:S01]  /*3e00*/  R2UR UR48, R5 ;  /* 0x00000000053072ca */ /* 0x000fe200000e0000 */
[----:B------:R-:W1:Y:S01]  /*3e10*/  S2R R2, SR_LANEID ;  /* 0x0000000000027919 */ /* 0x000e620000000000 */
[----:B------:R-:W-:Y:S02]  /*3e20*/  VOTEU.ANY UR6, UPT, PT ;  /* 0x0000000000067886 */ /* 0x000fe400038e0100 */
[----:B------:R-:W-:-:S09]  /*3e30*/  UFLO.U32 UR6, UR6 ;  /* 0x00000006000672bd */ /* 0x000fd200080e0000 */
[----:B------:R-:W-:-:S06]  /*3e40*/  ULOP3.LUT UR48, URZ, UR48, URZ, 0x33, !UPT ;  /* 0x00000030ff307292 */ /* 0x000fcc000f8e33ff */
[----:B------:R-:W-:-:S04]  /*3e50*/  IMAD.U32 R0, RZ, RZ, UR48 ;  /* 0x00000030ff007e24 */ /* 0x000fc8000f8e00ff */
[----:B------:R-:W2:Y:S02]  /*3e60*/  REDUX UR4, R0 ;  /* 0x00000000000473c4 */ /* 0x000ea40000000000 */
[----:B------:R3:W-:Y:S01]  /*3e70*/  UTCATOMSWS.AND URZ, UR48 ;  /* 0x0000003000ff79e3 */ /* 0x0007e20008000000 */
[----:B-1----:R-:W-:Y:S01]  /*3e80*/  ISETP.EQ.U32.AND P0, PT, R2, UR6, PT ;  /* 0x0000000602007c0c */ /* 0x002fe2000bf02070 */
[----:B--2---:R-:W-:-:S12]  /*3e90*/  IMAD.U32 R2, RZ, RZ, UR4 ;  /* 0x00000004ff027e24 */ /* 0x004fd8000f8e00ff */
[----:B------:R3:W-:Y:S01]  /*3ea0*/  @P0 ATOMS.AND RZ, [UR5], R2 ;  /* 0x00000002ffff098c */ /* 0x0007e2000a800005 */
[----:B------:R-:W-:Y:S05]  /*3eb0*/  BRA `(.L_x_51) ;  /* 0x0000000000147947 */ /* 0x000fea0003800000 */
.L_x_50:
[----:B------:R-:W-:Y:S02]  /*3ec0*/  MOV R2, 0x3ee0 ;  /* 0x00003ee000027802 */ /* 0x000fe40000000f00 */
[----:B------:R-:W-:Y:S05]  /*3ed0*/  CALL.REL.NOINC `($__internal_0_$__cuda_sm10x_tcgen05_guardrail_trap_col_being_dealloced_not_returned_by_alloc) ;  /* 0x0000000000c87944 */ /* 0x000fea0003c00000 */
[----:B------:R-:W-:Y:S05]  /*3ee0*/  BRA `(.L_x_51) ;  /* 0x0000000000087947 */ /* 0x000fea0003800000 */
.L_x_49:
[----:B------:R-:W-:Y:S02]  /*3ef0*/  MOV R2, 0x3f10 ;  /* 0x00003f1000027802 */ /* 0x000fe40000000f00 */
[----:B------:R-:W-:Y:S05]  /*3f00*/  CALL.REL.NOINC `($__internal_2_$__cuda_sm10x_tcgen05_guardrail_trap_unallocated_columns_being_dealloced) ;  /* 0x0000000000d47944 */ /* 0x000fea0003c00000 */
.L_x_51:
[----:B------:R-:W-:Y:S01]  /*3f10*/  NOP ;  /* 0x0000000000007918 */ /* 0x000fe20000000000 */
[----:B------:R-:W-:-:S04]  /*3f20*/  DEPBAR.LE SB0, 0x0 ;  /* 0x000080000000791a */ /* 0x000fc80000000000 */
[----:B---3--:R-:W-:Y:S05]  /*3f30*/  EXIT ;  /* 0x000000000000794d */ /* 0x008fea0003800000 */
.L_x_18:
[----:B------:R-:W-:Y:S02]  /*3f40*/  MOV R4, UR17 ;  /* 0x0000001100047c02 */ /* 0x000fe40008000f00 */
[----:B------:R-:W-:Y:S02]  /*3f50*/  MOV R5, UR17 ;  /* 0x0000001100057c02 */ /* 0x000fe40008000f00 */
[----:B------:R-:W-:-:S07]  /*3f60*/  MOV R2, UR25 ;  /* 0x0000001900027c02 */ /* 0x000fce0008000f00 */
.L_x_52:
[----:B-1----:R1:W2:Y:S02]  /*3f70*/  SYNCS.PHASECHK.TRANS64.TRYWAIT P0, [R2+URZ+0x30], R5 ;  /* 0x00003005020075a7 */ /* 0x0022a400080011ff */
[----:B--2---:R-:W-:Y:S05]  /*3f80*/  @!P0 NANOSLEEP.SYNCS 0x989680 ;  /* 0x009896800000895d */ /* 0x004fea0003900000 */
[----:B------:R-:W2:Y:S02]  /*3f90*/  @!P0 SYNCS.PHASECHK.TRANS64 P0, [R2+URZ+0x30], R5 ;  /* 0x00003005020085a7 */ /* 0x000ea400080010ff */
[----:B--2---:R-:W-:Y:S05]  /*3fa0*/  @!P0 BRA `(.L_x_52) ;  /* 0xfffffffc00f08947 */ /* 0x004fea000383ffff */
[----:B------:R-:W-:Y:S05]  /*3fb0*/  BRA `(.L_x_17) ;  /* 0xffffffcc00307947 */ /* 0x000fea000383ffff */
.L_x_21:
[----:B------:R-:W-:Y:S02]  /*3fc0*/  MOV R4, UR5 ;  /* 0x0000000500047c02 */ /* 0x000fe40008000f00 */
[----:B------:R-:W-:Y:S02]  /*3fd0*/  MOV R5, UR5 ;  /* 0x0000000500057c02 */ /* 0x000fe40008000f00 */
[----:B------:R-:W-:-:S07]  /*3fe0*/  MOV R2, UR4 ;  /* 0x0000000400027c02 */ /* 0x000fce0008000f00 */
.L_x_53:
[----:B-1----:R1:W5:Y:S02]  /*3ff0*/  SYNCS.PHASECHK.TRANS64.TRYWAIT P0, [R2+URZ+0x30], R5 ;  /* 0x00003005020075a7 */ /* 0x00236400080011ff */
[----:B-----5:R-:W-:Y:S05]  /*4000*/  @!P0 NANOSLEEP.SYNCS 0x989680 ;  /* 0x009896800000895d */ /* 0x020fea0003900000 */
[----:B------:R-:W5:Y:S02]  /*4010*/  @!P0 SYNCS.PHASECHK.TRANS64 P0, [R2+URZ+0x30], R5 ;  /* 0x00003005020085a7 */ /* 0x000f6400080010ff */
[----:B-----5:R-:W-:Y:S05]  /*4020*/  @!P0 BRA `(.L_x_53) ;  /* 0xfffffffc00f08947 */ /* 0x020fea000383ffff */
[----:B------:R-:W-:Y:S05]  /*4030*/  BRA `(.L_x_54) ;  /* 0xffffffd0004c7947 */ /* 0x000fea000383ffff */
.L_x_24:
[----:B------:R-:W-:Y:S02]  /*4040*/  MOV R2, UR17 ;  /* 0x0000001100027c02 */ /* 0x000fe40008000f00 */
[-C--:B------:R-:W-:Y:S02]  /*4050*/  MOV R8, R3.reuse ;  /* 0x0000000300087202 */ /* 0x080fe40000000f00 */
[----:B------:R-:W-:-:S07]  /*4060*/  MOV R9, R3 ;  /* 0x0000000300097202 */ /* 0x000fce0000000f00 */
.L_x_55:
[----:B-1----:R1:W4:Y:S02]  /*4070*/  SYNCS.PHASECHK.TRANS64.TRYWAIT P0, [R2+URZ+0x70], R9 ;  /* 0x00007009020075a7 */ /* 0x00232400080011ff */
[----:B----4-:R-:W-:Y:S05]  /*4080*/  @!P0 NANOSLEEP.SYNCS 0x989680 ;  /* 0x009896800000895d */ /* 0x010fea0003900000 */
[----:B------:R-:W4:Y:S02]  /*4090*/  @!P0 SYNCS.PHASECHK.TRANS64 P0, [R2+URZ+0x70], R9 ;  /* 0x00007009020085a7 */ /* 0x000f2400080010ff */
[----:B----4-:R-:W-:Y:S05]  /*40a0*/  @!P0 BRA `(.L_x_55) ;  /* 0xfffffffc00f08947 */ /* 0x010fea000383ffff */
[----:B------:R-:W-:Y:S05]  /*40b0*/  BRA `(.L_x_56) ;  /* 0xffffffd400ac7947 */ /* 0x000fea000383ffff */
.L_x_26:
[----:B------:R-:W-:Y:S02]  /*40c0*/  MOV R8, UR26 ;  /* 0x0000001a00087c02 */ /* 0x000fe40008000f00 */
[----:B------:R-:W-:Y:S02]  /*40d0*/  MOV R9, UR26 ;  /* 0x0000001a00097c02 */ /* 0x000fe40008000f00 */
[----:B------:R-:W-:Y:S07]  /*40e0*/  MOV R2, UR16 ;  /* 0x0000001000027c02 */ /* 0x000fee0008000f00 */
.L_x_57:
[----:B-1----:R1:W4:Y:S02]  /*40f0*/  SYNCS.PHASECHK.TRANS64.TRYWAIT P1, [R2+URZ], R9 ;  /* 0x00000009020075a7 */ /* 0x00232400080211ff */
[----:B----4-:R-:W-:Y:S05]  /*4100*/  @!P1 NANOSLEEP.SYNCS 0x989680 ;  /* 0x009896800000995d */ /* 0x010fea0003900000 */
[----:B------:R-:W4:Y:S02]  /*4110*/  @!P1 SYNCS.PHASECHK.TRANS64 P1, [R2+URZ], R9 ;  /* 0x00000009020095a7 */ /* 0x000f2400080210ff */
[----:B----4-:R-:W-:Y:S05]  /*4120*/  @!P1 BRA `(.L_x_57) ;  /* 0xfffffffc00f09947 */ /* 0x010fea000383ffff */
[----:B------:R-:W-:Y:S05]  /*4130*/  BRA `(.L_x_25) ;  /* 0xffffffd800147947 */ /* 0x000fea000383ffff */
.L_x_29:
[----:B------:R-:W-:-:S07]  /*4140*/  MOV R5, R4 ;  /* 0x0000000400057202 */ /* 0x000fce0000000f00 */
.L_x_58:
[----:B----4-:R4:W1:Y:S02]  /*4150*/  SYNCS.PHASECHK.TRANS64.TRYWAIT P0, [R2+URZ+0x70], R5 ;  /* 0x00007005020075a7 */ /* 0x01086400080011ff */
[----:B-1----:R-:W-:Y:S05]  /*4160*/  @!P0 NANOSLEEP.SYNCS 0x989680 ;  /* 0x009896800000895d */ /* 0x002fea0003900000 */
[----:B------:R-:W1:Y:S02]  /*4170*/  @!P0 SYNCS.PHASECHK.TRANS64 P0, [R2+URZ+0x70], R5 ;  /* 0x00007005020085a7 */ /* 0x000e6400080010ff */
[----:B-1----:R-:W-:Y:S05]  /*4180*/  @!P0 BRA `(.L_x_58) ;  /* 0xfffffffc00f08947 */ /* 0x002fea000383ffff */
[----:B------:R-:W-:Y:S05]  /*4190*/  BRA `(.L_x_22) ;  /* 0xffffffd800b87947 */ /* 0x000fea000383ffff */
.L_x_37:
[----:B------:R-:W-:-:S07]  /*41a0*/  MOV R4, R5 ;  /* 0x0000000500047202 */ /* 0x000fce0000000f00 */
.L_x_59:
[----:B-1----:R1:W2:Y:S02]  /*41b0*/  SYNCS.PHASECHK.TRANS64.TRYWAIT P0, [R2+URZ+0x60], R5 ;  /* 0x00006005020075a7 */ /* 0x0022a400080011ff */
[----:B--2---:R-:W-:Y:S05]  /*41c0*/  @!P0 NANOSLEEP.SYNCS 0x989680 ;  /* 0x009896800000895d */ /* 0x004fea0003900000 */
[----:B------:R-:W2:Y:S02]  /*41d0*/  @!P0 SYNCS.PHASECHK.TRANS64 P0, [R2+URZ+0x60], R5 ;  /* 0x00006005020085a7 */ /* 0x000ea400080010ff */
[----:B--2---:R-:W-:Y:S05]  /*41e0*/  @!P0 BRA `(.L_x_59) ;  /* 0xfffffffc00f08947 */ /* 0x004fea000383ffff */
[----:B------:R-:W-:Y:S05]  /*41f0*/  BRA `(.L_x_60) ;  /* 0xffffffe000f87947 */ /* 0x000fea000383ffff */
        .weak           $__internal_0_$__cuda_sm10x_tcgen05_guardrail_trap_col_being_dealloced_not_returned_by_alloc
        .type           $__internal_0_$__cuda_sm10x_tcgen05_guardrail_trap_col_being_dealloced_not_returned_by_alloc,@function
        .size           $__internal_0_$__cuda_sm10x_tcgen05_guardrail_trap_col_being_dealloced_not_returned_by_alloc,($__internal_1_$__cuda_sm10x_tcgen05_guardrail_trap_phase_invalid_during_alloc - $__internal_0_$__cuda_sm10x_tcgen05_guardrail_trap_col_being_dealloced_not_returned_by_alloc)
$__internal_0_$__cuda_sm10x_tcgen05_guardrail_trap_col_being_dealloced_not_returned_by_alloc:
[----:B------:R-:W-:Y:S05]  /*4200*/  BPT.TRAP 0x1 ;  /* 0x000000040000795c */ /* 0x000fea0000300000 */
[----:B------:R-:W-:-:S04]  /*4210*/  HFMA2 R3, -RZ, RZ, 0, 0 ;  /* 0x00000000ff037431 */ /* 0x000fc800000001ff */
[----:B------:R-:W-:Y:S05]  /*4220*/  RET.REL.NODEC R2 `(kernel_cutlass_kernel_cudnngemm_amaxdense_blockscaled_gemm_persistent_amaxSm100BlockScaledPersistentDenseGemmKernel_object_at__TiledMMA_ThrLayoutVMNK11110000_PermutationMNK____MMAAtom_Thr_0) ;  /* 0xffffffbc02747950 */ /* 0x000fea0003c3ffff */
        .weak           $__internal_1_$__cuda_sm10x_tcgen05_guardrail_trap_phase_invalid_during_alloc
        .type           $__internal_1_$__cuda_sm10x_tcgen05_guardrail_trap_phase_invalid_during_alloc,@function
        .size           $__internal_1_$__cuda_sm10x_tcgen05_guardrail_trap_phase_invalid_during_alloc,($__internal_2_$__cuda_sm10x_tcgen05_guardrail_trap_unallocated_columns_being_dealloced - $__internal_1_$__cuda_sm10x_tcgen05_guardrail_trap_phase_invalid_during_alloc)
$__internal_1_$__cuda_sm10x_tcgen05_guardrail_trap_phase_invalid_during_alloc:
[----:B------:R-:W-:Y:S05]  /*4230*/  BPT.TRAP 0x1 ;  /* 0x000000040000795c */ /* 0x000fea0000300000 */
[----:B------:R-:W-:-:S04]  /*4240*/  MOV R3, 0x0 ;  /* 0x0000000000037802 */ /* 0x000fc80000000f00 */
[----:B------:R-:W-:Y:S05]  /*4250*/  RET.REL.NODEC R2 `(kernel_cutlass_kernel_cudnngemm_amaxdense_blockscaled_gemm_persistent_amaxSm100BlockScaledPersistentDenseGemmKernel_object_at__TiledMMA_ThrLayoutVMNK11110000_PermutationMNK____MMAAtom_Thr_0) ;  /* 0xffffffbc02687950 */ /* 0x000fea0003c3ffff */
        .weak           $__internal_2_$__cuda_sm10x_tcgen05_guardrail_trap_unallocated_columns_being_dealloced
        .type           $__internal_2_$__cuda_sm10x_tcgen05_guardrail_trap_unallocated_columns_being_dealloced,@function
        .size           $__internal_2_$__cuda_sm10x_tcgen05_guardrail_trap_unallocated_columns_being_dealloced,(.L_x_64 - $__internal_2_$__cuda_sm10x_tcgen05_guardrail_trap_unallocated_columns_being_dealloced)
$__internal_2_$__cuda_sm10x_tcgen05_guardrail_trap_unallocated_columns_being_dealloced:
[----:B------:R-:W-:Y:S05]  /*4260*/  BPT.TRAP 0x1 ;  /* 0x000000040000795c */ /* 0x000fea0000300000 */
[----:B------:R-:W-:-:S04]  /*4270*/  HFMA2 R3, -RZ, RZ, 0, 0 ;  /* 0x00000000ff037431 */ /* 0x000fc800000001ff */
[----:B------:R-:W-:Y:S05]  /*4280*/  RET.REL.NODEC R2 `(kernel_cutlass_kernel_cudnngemm_amaxdense_blockscaled_gemm_persistent_amaxSm100BlockScaledPersistentDenseGemmKernel_object_at__TiledMMA_ThrLayoutVMNK11110000_PermutationMNK____MMAAtom_Thr_0) ;  /* 0xffffffbc025c7950 */ /* 0x000fea0003c3ffff */
.L_x_61:
[----:B------:R-:W-:-:S00]  /*4290*/  BRA `(.L_x_61) ;  /* 0xfffffffc00fc7947 */ /* 0x000fc0000383ffff */
[----:B------:R-:W-:-:S00]  /*42a0*/  NOP ;  /* 0x0000000000007918 */ /* 0x000fc00000000000 */
        /* <DEDUP_REMOVED lines=13> */
.L_x_64:


//--------------------- .nv.shared.kernel_cutlass_kernel_cudnngemm_amaxdense_blockscaled_gemm_persistent_amaxSm100BlockScaledPersistentDenseGemmKernel_object_at__TiledMMA_ThrLayoutVMNK11110000_PermutationMNK____MMAAtom_Thr_0 --------------------------
	.section	.nv.shared.kernel_cutlass_kernel_cudnngemm_amaxdense_blockscaled_gemm_persistent_amaxSm100BlockScaledPersistentDenseGemmKernel_object_at__TiledMMA_ThrLayoutVMNK11110000_PermutationMNK____MMAAtom_Thr_0,"aw",@nobits
	.sectionflags	@""
	.align	1024
	.zero		1024


//--------------------- .nv.shared.reserved.0     --------------------------
	.section	.nv.shared.reserved.0,"aw",@nobits
	.align	8
	.weak		__nv_reservedSMEM_offset_0_alias
	.size		__nv_reservedSMEM_offset_0_alias, 0, 64
	.other		__nv_reservedSMEM_offset_0_alias,@"STO_CUDA_RESERVED_SHARED STV_DEFAULT"
__nv_reservedSMEM_offset_0_alias:
	.zero		0
.nv.shared.reserved.0:
	.zero		64
	.weak		__nv_reservedSMEM_allocation_phase
	.type		__nv_reservedSMEM_allocation_phase,@object
	.size		__nv_reservedSMEM_allocation_phase,(.L_0 - __nv_reservedSMEM_allocation_phase)
__nv_reservedSMEM_allocation_phase:
	.zero		1
.L_0:
	.zero		7
	.weak		__nv_reservedSMEM_devtool_atexit_pc
	.type		__nv_reservedSMEM_devtool_atexit_pc,@object
	.size		__nv_reservedSMEM_devtool_atexit_pc,(__nv_reservedSMEM_allocation_mask - __nv_reservedSMEM_devtool_atexit_pc)
__nv_reservedSMEM_devtool_atexit_pc:
	.zero		8
	.weak		__nv_reservedSMEM_allocation_mask
	.type		__nv_reservedSMEM_allocation_mask,@object
	.size		__nv_reservedSMEM_allocation_mask,(.L_2 - __nv_reservedSMEM_allocation_mask)
__nv_reservedSMEM_allocation_mask:
	.zero		4
.L_2:


//--------------------- .nv.constant0.kernel_cutlass_kernel_cudnngemm_amaxdense_blockscaled_gemm_persistent_amaxSm100BlockScaledPersistentDenseGemmKernel_object_at__TiledMMA_ThrLayoutVMNK11110000_PermutationMNK____MMAAtom_Thr_0 --------------------------
	.section	.nv.constant0.kernel_cutlass_kernel_cudnngemm_amaxdense_blockscaled_gemm_persistent_amaxSm100BlockScaledPersistentDenseGemmKernel_object_at__TiledMMA_ThrLayoutVMNK11110000_PermutationMNK____MMAAtom_Thr_0,"a",@progbits
	.sectionflags	@""
	.align	4
.nv.constant0.kernel_cutlass_kernel_cudnngemm_amaxdense_blockscaled_gemm_persistent_amaxSm100BlockScaledPersistentDenseGemmKernel_object_at__TiledMMA_ThrLayoutVMNK11110000_PermutationMNK____MMAAtom_Thr_0:
	.zero		1644


//--------------------- SYMBOLS --------------------------

	.type		.nv.reservedSmem.offset0,@object
	.size		.nv.reservedSmem.offset0,0x4
	.type		.nv.reservedSmem.cap,@object
	.size		.nv.reservedSmem.cap,0x4
